//
// Generated by NVIDIA NVVM Compiler
//
// Compiler Build ID: CL-36424714
// Cuda compilation tools, release 13.0, V13.0.88
// Based on NVVM 20.0.0
//

.version 9.0
.target sm_100
.address_size 64

	// .globl	_Z22calculateFitnessKerneliPiP8Specimeni
.extern .func  (.param .b64 func_retval0) malloc
(
	.param .b64 malloc_param_0
)
;
.extern .func free
(
	.param .b64 free_param_0
)
;

.visible .entry _Z22calculateFitnessKerneliPiP8Specimeni(
	.param .u32 _Z22calculateFitnessKerneliPiP8Specimeni_param_0,
	.param .u64 .ptr .align 1 _Z22calculateFitnessKerneliPiP8Specimeni_param_1,
	.param .u64 .ptr .align 1 _Z22calculateFitnessKerneliPiP8Specimeni_param_2,
	.param .u32 _Z22calculateFitnessKerneliPiP8Specimeni_param_3
)
{
	.reg .pred 	%p<135>;
	.reg .b16 	%rs<56>;
	.reg .b32 	%r<370>;
	.reg .b64 	%rd<81>;

	ld.param.u32 	%r141, [_Z22calculateFitnessKerneliPiP8Specimeni_param_0];
	ld.param.u64 	%rd31, [_Z22calculateFitnessKerneliPiP8Specimeni_param_1];
	ld.param.u64 	%rd30, [_Z22calculateFitnessKerneliPiP8Specimeni_param_2];
	ld.param.u32 	%r142, [_Z22calculateFitnessKerneliPiP8Specimeni_param_3];
	cvta.to.global.u64 	%rd1, %rd31;
	mov.u32 	%r143, %ctaid.x;
	mov.u32 	%r144, %ntid.x;
	mov.u32 	%r145, %tid.x;
	mad.lo.s32 	%r1, %r143, %r144, %r145;
	setp.ge.s32 	%p1, %r1, %r142;
	@%p1 bra 	$L__BB0_155;
	cvta.to.global.u64 	%rd32, %rd30;
	mul.wide.s32 	%rd33, %r1, 16;
	add.s64 	%rd2, %rd32, %rd33;
	ld.global.u64 	%rd3, [%rd2];
	cvt.s64.s32 	%rd4, %r141;
	{ // callseq 0, 0
	.param .b64 param0;
	st.param.b64 	[param0], %rd4;
	.param .b64 retval0;
	call.uni (retval0), 
	malloc, 
	(
	param0
	);
	ld.param.b64 	%rd34, [retval0];
	} // callseq 0
	setp.eq.s32 	%p2, %r141, 0;
	@%p2 bra 	$L__BB0_4;
	mov.b64 	%rd77, 0;
$L__BB0_3:
	add.s64 	%rd36, %rd34, %rd77;
	mov.b16 	%rs8, 0;
	st.u8 	[%rd36], %rs8;
	add.s64 	%rd77, %rd77, 1;
	setp.lt.u64 	%p3, %rd77, %rd4;
	@%p3 bra 	$L__BB0_3;
$L__BB0_4:
	setp.lt.s32 	%p4, %r141, 1;
	mov.b32 	%r320, 0;
	@%p4 bra 	$L__BB0_48;
	add.s32 	%r2, %r141, -2;
	cvt.u16.u32 	%rs1, %r141;
	mov.b32 	%r316, 0;
	mov.b16 	%rs54, 0;
	mov.u16 	%rs55, %rs54;
	mov.u32 	%r320, %r316;
$L__BB0_6:
	mov.u32 	%r3, %r316;
	not.b32 	%r5, %r3;
	add.s32 	%r6, %r141, %r5;
	add.s32 	%r316, %r3, 1;
	setp.ge.s32 	%p5, %r316, %r141;
	mul.wide.u32 	%rd37, %r3, 4;
	add.s64 	%rd8, %rd3, %rd37;
	@%p5 bra 	$L__BB0_47;
	mul.lo.s32 	%r8, %r3, %r141;
	sub.s32 	%r149, %r2, %r3;
	setp.lt.u32 	%p6, %r149, 7;
	mov.u32 	%r329, %r316;
	@%p6 bra 	$L__BB0_26;
	and.b32  	%r9, %r6, -8;
	mov.u32 	%r329, %r316;
$L__BB0_9:
	.pragma "nounroll";
	add.s32 	%r150, %r329, %r8;
	mul.wide.u32 	%rd38, %r150, 4;
	add.s64 	%rd9, %rd1, %rd38;
	ld.global.u32 	%r151, [%rd9];
	setp.ne.s32 	%p7, %r151, 1;
	mul.wide.u32 	%rd39, %r329, 4;
	add.s64 	%rd10, %rd3, %rd39;
	@%p7 bra 	$L__BB0_11;
	ld.u32 	%r152, [%rd8];
	ld.u32 	%r153, [%rd10];
	setp.eq.s32 	%p8, %r152, %r153;
	selp.u32 	%r154, 1, 0, %p8;
	add.s32 	%r320, %r320, %r154;
$L__BB0_11:
	ld.global.u32 	%r155, [%rd9+4];
	setp.ne.s32 	%p9, %r155, 1;
	@%p9 bra 	$L__BB0_13;
	ld.u32 	%r156, [%rd8];
	ld.u32 	%r157, [%rd10+4];
	setp.eq.s32 	%p10, %r156, %r157;
	selp.u32 	%r158, 1, 0, %p10;
	add.s32 	%r320, %r320, %r158;
$L__BB0_13:
	ld.global.u32 	%r159, [%rd9+8];
	setp.ne.s32 	%p11, %r159, 1;
	@%p11 bra 	$L__BB0_15;
	ld.u32 	%r160, [%rd8];
	ld.u32 	%r161, [%rd10+8];
	setp.eq.s32 	%p12, %r160, %r161;
	selp.u32 	%r162, 1, 0, %p12;
	add.s32 	%r320, %r320, %r162;
$L__BB0_15:
	ld.global.u32 	%r163, [%rd9+12];
	setp.ne.s32 	%p13, %r163, 1;
	@%p13 bra 	$L__BB0_17;
	ld.u32 	%r164, [%rd8];
	ld.u32 	%r165, [%rd10+12];
	setp.eq.s32 	%p14, %r164, %r165;
	selp.u32 	%r166, 1, 0, %p14;
	add.s32 	%r320, %r320, %r166;
$L__BB0_17:
	ld.global.u32 	%r167, [%rd9+16];
	setp.ne.s32 	%p15, %r167, 1;
	@%p15 bra 	$L__BB0_19;
	ld.u32 	%r168, [%rd8];
	ld.u32 	%r169, [%rd10+16];
	setp.eq.s32 	%p16, %r168, %r169;
	selp.u32 	%r170, 1, 0, %p16;
	add.s32 	%r320, %r320, %r170;
$L__BB0_19:
	ld.global.u32 	%r171, [%rd9+20];
	setp.ne.s32 	%p17, %r171, 1;
	@%p17 bra 	$L__BB0_21;
	ld.u32 	%r172, [%rd8];
	ld.u32 	%r173, [%rd10+20];
	setp.eq.s32 	%p18, %r172, %r173;
	selp.u32 	%r174, 1, 0, %p18;
	add.s32 	%r320, %r320, %r174;
$L__BB0_21:
	ld.global.u32 	%r175, [%rd9+24];
	setp.ne.s32 	%p19, %r175, 1;
	@%p19 bra 	$L__BB0_23;
	ld.u32 	%r176, [%rd8];
	ld.u32 	%r177, [%rd10+24];
	setp.eq.s32 	%p20, %r176, %r177;
	selp.u32 	%r178, 1, 0, %p20;
	add.s32 	%r320, %r320, %r178;
$L__BB0_23:
	ld.global.u32 	%r179, [%rd9+28];
	setp.ne.s32 	%p21, %r179, 1;
	@%p21 bra 	$L__BB0_25;
	ld.u32 	%r180, [%rd8];
	ld.u32 	%r181, [%rd10+28];
	setp.eq.s32 	%p22, %r180, %r181;
	selp.u32 	%r182, 1, 0, %p22;
	add.s32 	%r320, %r320, %r182;
$L__BB0_25:
	add.s32 	%r329, %r329, 8;
	add.s32 	%r183, %r329, %r5;
	setp.ne.s32 	%p23, %r183, %r9;
	@%p23 bra 	$L__BB0_9;
$L__BB0_26:
	and.b32  	%r184, %r6, 7;
	setp.eq.s32 	%p24, %r184, 0;
	@%p24 bra 	$L__BB0_47;
	not.b16 	%rs11, %rs55;
	add.s16 	%rs12, %rs11, %rs1;
	cvt.u32.u16 	%r186, %rs12;
	and.b32  	%r32, %r186, 7;
	add.s32 	%r187, %r32, -1;
	setp.lt.u32 	%p25, %r187, 3;
	@%p25 bra 	$L__BB0_37;
	add.s32 	%r188, %r329, %r8;
	mul.wide.u32 	%rd40, %r188, 4;
	add.s64 	%rd41, %rd1, %rd40;
	ld.global.u32 	%r189, [%rd41];
	setp.ne.s32 	%p26, %r189, 1;
	cvt.u64.u32 	%rd11, %r329;
	mul.wide.u32 	%rd42, %r329, 4;
	add.s64 	%rd12, %rd3, %rd42;
	@%p26 bra 	$L__BB0_30;
	ld.u32 	%r190, [%rd8];
	ld.u32 	%r191, [%rd12];
	setp.eq.s32 	%p27, %r190, %r191;
	selp.u32 	%r192, 1, 0, %p27;
	add.s32 	%r320, %r320, %r192;
$L__BB0_30:
	cvt.u64.u32 	%rd43, %r8;
	add.s64 	%rd44, %rd11, %rd43;
	shl.b64 	%rd45, %rd44, 2;
	add.s64 	%rd13, %rd1, %rd45;
	ld.global.u32 	%r193, [%rd13+4];
	setp.ne.s32 	%p28, %r193, 1;
	@%p28 bra 	$L__BB0_32;
	ld.u32 	%r194, [%rd8];
	ld.u32 	%r195, [%rd12+4];
	setp.eq.s32 	%p29, %r194, %r195;
	selp.u32 	%r196, 1, 0, %p29;
	add.s32 	%r320, %r320, %r196;
$L__BB0_32:
	ld.global.u32 	%r197, [%rd13+8];
	setp.ne.s32 	%p30, %r197, 1;
	@%p30 bra 	$L__BB0_34;
	ld.u32 	%r198, [%rd8];
	ld.u32 	%r199, [%rd12+8];
	setp.eq.s32 	%p31, %r198, %r199;
	selp.u32 	%r200, 1, 0, %p31;
	add.s32 	%r320, %r320, %r200;
$L__BB0_34:
	ld.global.u32 	%r201, [%rd13+12];
	setp.ne.s32 	%p32, %r201, 1;
	@%p32 bra 	$L__BB0_36;
	ld.u32 	%r202, [%rd8];
	ld.u32 	%r203, [%rd12+12];
	setp.eq.s32 	%p33, %r202, %r203;
	selp.u32 	%r204, 1, 0, %p33;
	add.s32 	%r320, %r320, %r204;
$L__BB0_36:
	add.s32 	%r329, %r329, 4;
$L__BB0_37:
	and.b32  	%r205, %r32, 3;
	setp.eq.s32 	%p34, %r205, 0;
	@%p34 bra 	$L__BB0_47;
	xor.b16  	%rs13, %rs54, 3;
	add.s16 	%rs5, %rs13, %rs1;
	and.b16  	%rs14, %rs5, 3;
	setp.eq.s16 	%p35, %rs14, 1;
	@%p35 bra 	$L__BB0_44;
	add.s32 	%r207, %r329, %r8;
	mul.wide.u32 	%rd46, %r207, 4;
	add.s64 	%rd47, %rd1, %rd46;
	ld.global.u32 	%r208, [%rd47];
	setp.ne.s32 	%p36, %r208, 1;
	cvt.u64.u32 	%rd14, %r329;
	mul.wide.u32 	%rd48, %r329, 4;
	add.s64 	%rd15, %rd3, %rd48;
	@%p36 bra 	$L__BB0_41;
	ld.u32 	%r209, [%rd8];
	ld.u32 	%r210, [%rd15];
	setp.eq.s32 	%p37, %r209, %r210;
	selp.u32 	%r211, 1, 0, %p37;
	add.s32 	%r320, %r320, %r211;
$L__BB0_41:
	cvt.u64.u32 	%rd49, %r8;
	add.s64 	%rd50, %rd14, %rd49;
	shl.b64 	%rd51, %rd50, 2;
	add.s64 	%rd52, %rd1, %rd51;
	ld.global.u32 	%r212, [%rd52+4];
	setp.ne.s32 	%p38, %r212, 1;
	@%p38 bra 	$L__BB0_43;
	ld.u32 	%r213, [%rd8];
	ld.u32 	%r214, [%rd15+4];
	setp.eq.s32 	%p39, %r213, %r214;
	selp.u32 	%r215, 1, 0, %p39;
	add.s32 	%r320, %r320, %r215;
$L__BB0_43:
	add.s32 	%r329, %r329, 2;
$L__BB0_44:
	and.b16  	%rs15, %rs5, 1;
	setp.eq.b16 	%p40, %rs15, 1;
	not.pred 	%p41, %p40;
	@%p41 bra 	$L__BB0_47;
	add.s32 	%r216, %r329, %r8;
	mul.wide.u32 	%rd53, %r216, 4;
	add.s64 	%rd54, %rd1, %rd53;
	ld.global.u32 	%r217, [%rd54];
	setp.ne.s32 	%p42, %r217, 1;
	@%p42 bra 	$L__BB0_47;
	ld.u32 	%r218, [%rd8];
	mul.wide.u32 	%rd55, %r329, 4;
	add.s64 	%rd56, %rd3, %rd55;
	ld.u32 	%r219, [%rd56];
	setp.eq.s32 	%p43, %r218, %r219;
	selp.u32 	%r220, 1, 0, %p43;
	add.s32 	%r320, %r320, %r220;
$L__BB0_47:
	ld.s32 	%rd57, [%rd8];
	add.s64 	%rd58, %rd34, %rd57;
	mov.b16 	%rs16, 1;
	st.u8 	[%rd58], %rs16;
	setp.ne.s32 	%p44, %r316, %r141;
	add.s16 	%rs55, %rs55, 1;
	add.s16 	%rs54, %rs54, 1;
	@%p44 bra 	$L__BB0_6;
$L__BB0_48:
	setp.ne.s32 	%p45, %r320, 0;
	@%p45 bra 	$L__BB0_141;
	setp.lt.s32 	%p46, %r141, 1;
	@%p46 bra 	$L__BB0_132;
	and.b32  	%r56, %r141, 15;
	add.s32 	%r57, %r56, -1;
	and.b32  	%r58, %r141, 7;
	add.s32 	%r59, %r58, -1;
	and.b32  	%r60, %r141, 2147483632;
	and.b32  	%r61, %r141, 3;
	neg.s32 	%r62, %r60;
	add.s64 	%rd16, %rd3, 32;
$L__BB0_51:
	mov.u32 	%r346, %r141;
$L__BB0_52:
	mov.u32 	%r63, %r346;
	setp.lt.s32 	%p52, %r63, 1;
	mov.b32 	%r346, -1;
	@%p52 bra 	$L__BB0_54;
	add.s32 	%r346, %r63, -1;
	cvt.u64.u32 	%rd64, %r346;
	add.s64 	%rd65, %rd34, %rd64;
	ld.u8 	%rs21, [%rd65];
	setp.eq.s16 	%p53, %rs21, 0;
	@%p53 bra 	$L__BB0_52;
$L__BB0_54:
	setp.lt.s32 	%p54, %r63, 1;
	@%p54 bra 	$L__BB0_141;
	mov.b32 	%r347, 0;
$L__BB0_56:
	cvt.u64.u32 	%rd66, %r347;
	add.s64 	%rd17, %rd34, %rd66;
	ld.u8 	%rs22, [%rd17];
	setp.eq.s16 	%p55, %rs22, 0;
	@%p55 bra 	$L__BB0_91;
	add.s32 	%r347, %r347, 1;
	setp.eq.s32 	%p56, %r347, %r63;
	@%p56 bra 	$L__BB0_141;
	bra.uni 	$L__BB0_56;
$L__BB0_58:
	.pragma "nounroll";
	ld.u32 	%r69, [%rd78+-32];
	setp.le.s32 	%p96, %r69, %r347;
	@%p96 bra 	$L__BB0_60;
	add.s32 	%r285, %r69, -1;
	st.u32 	[%rd78+-32], %r285;
$L__BB0_60:
	ld.u32 	%r70, [%rd78+-28];
	setp.le.s32 	%p97, %r70, %r347;
	@%p97 bra 	$L__BB0_62;
	add.s32 	%r286, %r70, -1;
	st.u32 	[%rd78+-28], %r286;
$L__BB0_62:
	ld.u32 	%r71, [%rd78+-24];
	setp.le.s32 	%p98, %r71, %r347;
	@%p98 bra 	$L__BB0_64;
	add.s32 	%r287, %r71, -1;
	st.u32 	[%rd78+-24], %r287;
$L__BB0_64:
	ld.u32 	%r72, [%rd78+-20];
	setp.le.s32 	%p99, %r72, %r347;
	@%p99 bra 	$L__BB0_66;
	add.s32 	%r288, %r72, -1;
	st.u32 	[%rd78+-20], %r288;
$L__BB0_66:
	ld.u32 	%r73, [%rd78+-16];
	setp.le.s32 	%p100, %r73, %r347;
	@%p100 bra 	$L__BB0_68;
	add.s32 	%r289, %r73, -1;
	st.u32 	[%rd78+-16], %r289;
$L__BB0_68:
	ld.u32 	%r74, [%rd78+-12];
	setp.le.s32 	%p101, %r74, %r347;
	@%p101 bra 	$L__BB0_70;
	add.s32 	%r290, %r74, -1;
	st.u32 	[%rd78+-12], %r290;
$L__BB0_70:
	ld.u32 	%r75, [%rd78+-8];
	setp.le.s32 	%p102, %r75, %r347;
	@%p102 bra 	$L__BB0_72;
	add.s32 	%r291, %r75, -1;
	st.u32 	[%rd78+-8], %r291;
$L__BB0_72:
	ld.u32 	%r76, [%rd78+-4];
	setp.le.s32 	%p103, %r76, %r347;
	@%p103 bra 	$L__BB0_74;
	add.s32 	%r292, %r76, -1;
	st.u32 	[%rd78+-4], %r292;
$L__BB0_74:
	ld.u32 	%r77, [%rd78];
	setp.le.s32 	%p104, %r77, %r347;
	@%p104 bra 	$L__BB0_76;
	add.s32 	%r293, %r77, -1;
	st.u32 	[%rd78], %r293;
$L__BB0_76:
	ld.u32 	%r78, [%rd78+4];
	setp.le.s32 	%p105, %r78, %r347;
	@%p105 bra 	$L__BB0_78;
	add.s32 	%r294, %r78, -1;
	st.u32 	[%rd78+4], %r294;
$L__BB0_78:
	ld.u32 	%r79, [%rd78+8];
	setp.le.s32 	%p106, %r79, %r347;
	@%p106 bra 	$L__BB0_80;
	add.s32 	%r295, %r79, -1;
	st.u32 	[%rd78+8], %r295;
$L__BB0_80:
	ld.u32 	%r80, [%rd78+12];
	setp.le.s32 	%p107, %r80, %r347;
	@%p107 bra 	$L__BB0_82;
	add.s32 	%r296, %r80, -1;
	st.u32 	[%rd78+12], %r296;
$L__BB0_82:
	ld.u32 	%r81, [%rd78+16];
	setp.le.s32 	%p108, %r81, %r347;
	@%p108 bra 	$L__BB0_84;
	add.s32 	%r297, %r81, -1;
	st.u32 	[%rd78+16], %r297;
$L__BB0_84:
	ld.u32 	%r82, [%rd78+20];
	setp.le.s32 	%p109, %r82, %r347;
	@%p109 bra 	$L__BB0_86;
	add.s32 	%r298, %r82, -1;
	st.u32 	[%rd78+20], %r298;
$L__BB0_86:
	ld.u32 	%r83, [%rd78+24];
	setp.le.s32 	%p110, %r83, %r347;
	@%p110 bra 	$L__BB0_88;
	add.s32 	%r299, %r83, -1;
	st.u32 	[%rd78+24], %r299;
$L__BB0_88:
	ld.u32 	%r84, [%rd78+28];
	setp.le.s32 	%p111, %r84, %r347;
	@%p111 bra 	$L__BB0_90;
	add.s32 	%r300, %r84, -1;
	st.u32 	[%rd78+28], %r300;
$L__BB0_90:
	add.s32 	%r348, %r348, 16;
	add.s64 	%rd78, %rd78, 64;
	setp.eq.s32 	%p112, %r348, 0;
	mov.u32 	%r350, %r60;
	@%p112 bra 	$L__BB0_92;
	bra.uni 	$L__BB0_58;
$L__BB0_91:
	setp.lt.u32 	%p95, %r141, 16;
	mov.b32 	%r350, 0;
	mov.u64 	%rd78, %rd16;
	mov.u32 	%r348, %r62;
	@%p95 bra 	$L__BB0_92;
	bra.uni 	$L__BB0_58;
$L__BB0_92:
	setp.eq.s32 	%p113, %r56, 0;
	@%p113 bra 	$L__BB0_131;
	setp.lt.u32 	%p114, %r57, 7;
	@%p114 bra 	$L__BB0_111;
	mul.wide.u32 	%rd72, %r350, 4;
	add.s64 	%rd20, %rd3, %rd72;
	ld.u32 	%r87, [%rd20];
	setp.le.s32 	%p115, %r87, %r347;
	@%p115 bra 	$L__BB0_96;
	add.s32 	%r301, %r87, -1;
	st.u32 	[%rd20], %r301;
$L__BB0_96:
	ld.u32 	%r88, [%rd20+4];
	setp.le.s32 	%p116, %r88, %r347;
	@%p116 bra 	$L__BB0_98;
	add.s32 	%r302, %r88, -1;
	st.u32 	[%rd20+4], %r302;
$L__BB0_98:
	ld.u32 	%r89, [%rd20+8];
	setp.le.s32 	%p117, %r89, %r347;
	@%p117 bra 	$L__BB0_100;
	add.s32 	%r303, %r89, -1;
	st.u32 	[%rd20+8], %r303;
$L__BB0_100:
	ld.u32 	%r90, [%rd20+12];
	setp.le.s32 	%p118, %r90, %r347;
	@%p118 bra 	$L__BB0_102;
	add.s32 	%r304, %r90, -1;
	st.u32 	[%rd20+12], %r304;
$L__BB0_102:
	ld.u32 	%r91, [%rd20+16];
	setp.le.s32 	%p119, %r91, %r347;
	@%p119 bra 	$L__BB0_104;
	add.s32 	%r305, %r91, -1;
	st.u32 	[%rd20+16], %r305;
$L__BB0_104:
	ld.u32 	%r92, [%rd20+20];
	setp.le.s32 	%p120, %r92, %r347;
	@%p120 bra 	$L__BB0_106;
	add.s32 	%r306, %r92, -1;
	st.u32 	[%rd20+20], %r306;
$L__BB0_106:
	ld.u32 	%r93, [%rd20+24];
	setp.le.s32 	%p121, %r93, %r347;
	@%p121 bra 	$L__BB0_108;
	add.s32 	%r307, %r93, -1;
	st.u32 	[%rd20+24], %r307;
$L__BB0_108:
	ld.u32 	%r94, [%rd20+28];
	setp.le.s32 	%p122, %r94, %r347;
	@%p122 bra 	$L__BB0_110;
	add.s32 	%r308, %r94, -1;
	st.u32 	[%rd20+28], %r308;
$L__BB0_110:
	add.s32 	%r350, %r350, 8;
$L__BB0_111:
	setp.eq.s32 	%p123, %r58, 0;
	@%p123 bra 	$L__BB0_131;
	setp.lt.u32 	%p124, %r59, 3;
	@%p124 bra 	$L__BB0_122;
	mul.wide.u32 	%rd73, %r350, 4;
	add.s64 	%rd21, %rd3, %rd73;
	ld.u32 	%r97, [%rd21];
	setp.le.s32 	%p125, %r97, %r347;
	@%p125 bra 	$L__BB0_115;
	add.s32 	%r309, %r97, -1;
	st.u32 	[%rd21], %r309;
$L__BB0_115:
	ld.u32 	%r98, [%rd21+4];
	setp.le.s32 	%p126, %r98, %r347;
	@%p126 bra 	$L__BB0_117;
	add.s32 	%r310, %r98, -1;
	st.u32 	[%rd21+4], %r310;
$L__BB0_117:
	ld.u32 	%r99, [%rd21+8];
	setp.le.s32 	%p127, %r99, %r347;
	@%p127 bra 	$L__BB0_119;
	add.s32 	%r311, %r99, -1;
	st.u32 	[%rd21+8], %r311;
$L__BB0_119:
	ld.u32 	%r100, [%rd21+12];
	setp.le.s32 	%p128, %r100, %r347;
	@%p128 bra 	$L__BB0_121;
	add.s32 	%r312, %r100, -1;
	st.u32 	[%rd21+12], %r312;
$L__BB0_121:
	add.s32 	%r350, %r350, 4;
$L__BB0_122:
	setp.eq.s32 	%p129, %r61, 0;
	@%p129 bra 	$L__BB0_131;
	mul.wide.u32 	%rd74, %r350, 4;
	add.s64 	%rd22, %rd3, %rd74;
	ld.u32 	%r103, [%rd22];
	setp.le.s32 	%p130, %r103, %r347;
	@%p130 bra 	$L__BB0_125;
	add.s32 	%r313, %r103, -1;
	st.u32 	[%rd22], %r313;
$L__BB0_125:
	setp.eq.s32 	%p131, %r61, 1;
	@%p131 bra 	$L__BB0_131;
	ld.u32 	%r104, [%rd22+4];
	setp.le.s32 	%p132, %r104, %r347;
	@%p132 bra 	$L__BB0_128;
	add.s32 	%r314, %r104, -1;
	st.u32 	[%rd22+4], %r314;
$L__BB0_128:
	setp.eq.s32 	%p133, %r61, 2;
	@%p133 bra 	$L__BB0_131;
	ld.u32 	%r105, [%rd22+8];
	setp.le.s32 	%p134, %r105, %r347;
	@%p134 bra 	$L__BB0_131;
	add.s32 	%r315, %r105, -1;
	st.u32 	[%rd22+8], %r315;
$L__BB0_131:
	mov.b16 	%rs52, 1;
	st.u8 	[%rd17], %rs52;
	cvt.s64.s32 	%rd75, %r346;
	add.s64 	%rd76, %rd34, %rd75;
	mov.b16 	%rs53, 0;
	st.u8 	[%rd76], %rs53;
	bra.uni 	$L__BB0_51;
$L__BB0_132:
	add.s32 	%r106, %r141, -1;
$L__BB0_133:
	mov.u32 	%r354, %r141;
$L__BB0_134:
	mov.u32 	%r107, %r354;
	setp.lt.s32 	%p47, %r107, 1;
	mov.u32 	%r353, %r141;
	mov.u32 	%r354, %r106;
	@%p47 bra 	$L__BB0_136;
	add.s32 	%r354, %r107, -1;
	cvt.u64.u32 	%rd59, %r354;
	add.s64 	%rd60, %rd34, %rd59;
	ld.u8 	%rs17, [%rd60];
	setp.eq.s16 	%p48, %rs17, 0;
	mov.u32 	%r353, %r107;
	@%p48 bra 	$L__BB0_134;
$L__BB0_136:
	setp.lt.s32 	%p49, %r353, 1;
	@%p49 bra 	$L__BB0_141;
	mov.b32 	%r355, 0;
$L__BB0_138:
	cvt.u64.u32 	%rd61, %r355;
	add.s64 	%rd23, %rd34, %rd61;
	ld.u8 	%rs18, [%rd23];
	setp.ne.s16 	%p50, %rs18, 0;
	@%p50 bra 	$L__BB0_140;
	mov.b16 	%rs19, 1;
	st.u8 	[%rd23], %rs19;
	cvt.s64.s32 	%rd62, %r354;
	add.s64 	%rd63, %rd34, %rd62;
	mov.b16 	%rs20, 0;
	st.u8 	[%rd63], %rs20;
	bra.uni 	$L__BB0_133;
$L__BB0_140:
	add.s32 	%r355, %r355, 1;
	setp.ne.s32 	%p51, %r355, %r353;
	@%p51 bra 	$L__BB0_138;
$L__BB0_141:
	setp.lt.s32 	%p57, %r141, 1;
	mov.b32 	%r369, 0;
	@%p57 bra 	$L__BB0_154;
	and.b32  	%r113, %r141, 15;
	setp.lt.u32 	%p58, %r141, 16;
	mov.b32 	%r362, 0;
	mov.u32 	%r369, %r362;
	@%p58 bra 	$L__BB0_145;
	and.b32  	%r362, %r141, 2147483632;
	neg.s32 	%r356, %r362;
	add.s64 	%rd79, %rd34, 7;
	mov.b32 	%r369, 0;
$L__BB0_144:
	.pragma "nounroll";
	ld.u8 	%rs23, [%rd79+-7];
	setp.ne.s16 	%p59, %rs23, 0;
	selp.u32 	%r228, 1, 0, %p59;
	add.s32 	%r229, %r369, %r228;
	ld.u8 	%rs24, [%rd79+-6];
	setp.ne.s16 	%p60, %rs24, 0;
	selp.u32 	%r230, 1, 0, %p60;
	add.s32 	%r231, %r229, %r230;
	ld.u8 	%rs25, [%rd79+-5];
	setp.ne.s16 	%p61, %rs25, 0;
	selp.u32 	%r232, 1, 0, %p61;
	add.s32 	%r233, %r231, %r232;
	ld.u8 	%rs26, [%rd79+-4];
	setp.ne.s16 	%p62, %rs26, 0;
	selp.u32 	%r234, 1, 0, %p62;
	add.s32 	%r235, %r233, %r234;
	ld.u8 	%rs27, [%rd79+-3];
	setp.ne.s16 	%p63, %rs27, 0;
	selp.u32 	%r236, 1, 0, %p63;
	add.s32 	%r237, %r235, %r236;
	ld.u8 	%rs28, [%rd79+-2];
	setp.ne.s16 	%p64, %rs28, 0;
	selp.u32 	%r238, 1, 0, %p64;
	add.s32 	%r239, %r237, %r238;
	ld.u8 	%rs29, [%rd79+-1];
	setp.ne.s16 	%p65, %rs29, 0;
	selp.u32 	%r240, 1, 0, %p65;
	add.s32 	%r241, %r239, %r240;
	ld.u8 	%rs30, [%rd79];
	setp.ne.s16 	%p66, %rs30, 0;
	selp.u32 	%r242, 1, 0, %p66;
	add.s32 	%r243, %r241, %r242;
	ld.u8 	%rs31, [%rd79+1];
	setp.ne.s16 	%p67, %rs31, 0;
	selp.u32 	%r244, 1, 0, %p67;
	add.s32 	%r245, %r243, %r244;
	ld.u8 	%rs32, [%rd79+2];
	setp.ne.s16 	%p68, %rs32, 0;
	selp.u32 	%r246, 1, 0, %p68;
	add.s32 	%r247, %r245, %r246;
	ld.u8 	%rs33, [%rd79+3];
	setp.ne.s16 	%p69, %rs33, 0;
	selp.u32 	%r248, 1, 0, %p69;
	add.s32 	%r249, %r247, %r248;
	ld.u8 	%rs34, [%rd79+4];
	setp.ne.s16 	%p70, %rs34, 0;
	selp.u32 	%r250, 1, 0, %p70;
	add.s32 	%r251, %r249, %r250;
	ld.u8 	%rs35, [%rd79+5];
	setp.ne.s16 	%p71, %rs35, 0;
	selp.u32 	%r252, 1, 0, %p71;
	add.s32 	%r253, %r251, %r252;
	ld.u8 	%rs36, [%rd79+6];
	setp.ne.s16 	%p72, %rs36, 0;
	selp.u32 	%r254, 1, 0, %p72;
	add.s32 	%r255, %r253, %r254;
	ld.u8 	%rs37, [%rd79+7];
	setp.ne.s16 	%p73, %rs37, 0;
	selp.u32 	%r256, 1, 0, %p73;
	add.s32 	%r257, %r255, %r256;
	ld.u8 	%rs38, [%rd79+8];
	setp.ne.s16 	%p74, %rs38, 0;
	selp.u32 	%r258, 1, 0, %p74;
	add.s32 	%r369, %r257, %r258;
	add.s32 	%r356, %r356, 16;
	add.s64 	%rd79, %rd79, 16;
	setp.ne.s32 	%p75, %r356, 0;
	@%p75 bra 	$L__BB0_144;
$L__BB0_145:
	setp.eq.s32 	%p76, %r113, 0;
	@%p76 bra 	$L__BB0_154;
	and.b32  	%r123, %r141, 7;
	setp.lt.u32 	%p77, %r113, 8;
	@%p77 bra 	$L__BB0_148;
	cvt.u64.u32 	%rd67, %r362;
	add.s64 	%rd68, %rd34, %rd67;
	ld.u8 	%rs39, [%rd68];
	setp.ne.s16 	%p78, %rs39, 0;
	selp.u32 	%r260, 1, 0, %p78;
	add.s32 	%r261, %r369, %r260;
	ld.u8 	%rs40, [%rd68+1];
	setp.ne.s16 	%p79, %rs40, 0;
	selp.u32 	%r262, 1, 0, %p79;
	add.s32 	%r263, %r261, %r262;
	ld.u8 	%rs41, [%rd68+2];
	setp.ne.s16 	%p80, %rs41, 0;
	selp.u32 	%r264, 1, 0, %p80;
	add.s32 	%r265, %r263, %r264;
	ld.u8 	%rs42, [%rd68+3];
	setp.ne.s16 	%p81, %rs42, 0;
	selp.u32 	%r266, 1, 0, %p81;
	add.s32 	%r267, %r265, %r266;
	ld.u8 	%rs43, [%rd68+4];
	setp.ne.s16 	%p82, %rs43, 0;
	selp.u32 	%r268, 1, 0, %p82;
	add.s32 	%r269, %r267, %r268;
	ld.u8 	%rs44, [%rd68+5];
	setp.ne.s16 	%p83, %rs44, 0;
	selp.u32 	%r270, 1, 0, %p83;
	add.s32 	%r271, %r269, %r270;
	ld.u8 	%rs45, [%rd68+6];
	setp.ne.s16 	%p84, %rs45, 0;
	selp.u32 	%r272, 1, 0, %p84;
	add.s32 	%r273, %r271, %r272;
	ld.u8 	%rs46, [%rd68+7];
	setp.ne.s16 	%p85, %rs46, 0;
	selp.u32 	%r274, 1, 0, %p85;
	add.s32 	%r369, %r273, %r274;
	add.s32 	%r362, %r362, 8;
$L__BB0_148:
	setp.eq.s32 	%p86, %r123, 0;
	@%p86 bra 	$L__BB0_154;
	and.b32  	%r129, %r141, 3;
	setp.lt.u32 	%p87, %r123, 4;
	@%p87 bra 	$L__BB0_151;
	cvt.u64.u32 	%rd69, %r362;
	add.s64 	%rd70, %rd34, %rd69;
	ld.u8 	%rs47, [%rd70];
	setp.ne.s16 	%p88, %rs47, 0;
	selp.u32 	%r276, 1, 0, %p88;
	add.s32 	%r277, %r369, %r276;
	ld.u8 	%rs48, [%rd70+1];
	setp.ne.s16 	%p89, %rs48, 0;
	selp.u32 	%r278, 1, 0, %p89;
	add.s32 	%r279, %r277, %r278;
	ld.u8 	%rs49, [%rd70+2];
	setp.ne.s16 	%p90, %rs49, 0;
	selp.u32 	%r280, 1, 0, %p90;
	add.s32 	%r281, %r279, %r280;
	ld.u8 	%rs50, [%rd70+3];
	setp.ne.s16 	%p91, %rs50, 0;
	selp.u32 	%r282, 1, 0, %p91;
	add.s32 	%r369, %r281, %r282;
	add.s32 	%r362, %r362, 4;
$L__BB0_151:
	setp.eq.s32 	%p92, %r129, 0;
	@%p92 bra 	$L__BB0_154;
	cvt.u64.u32 	%rd71, %r362;
	add.s64 	%rd80, %rd34, %rd71;
	neg.s32 	%r367, %r129;
$L__BB0_153:
	.pragma "nounroll";
	ld.u8 	%rs51, [%rd80];
	setp.ne.s16 	%p93, %rs51, 0;
	selp.u32 	%r283, 1, 0, %p93;
	add.s32 	%r369, %r369, %r283;
	add.s64 	%rd80, %rd80, 1;
	add.s32 	%r367, %r367, 1;
	setp.ne.s32 	%p94, %r367, 0;
	@%p94 bra 	$L__BB0_153;
$L__BB0_154:
	st.global.u64 	[%rd2], %rd3;
	st.global.v2.u32 	[%rd2+8], {%r369, %r320};
	{ // callseq 1, 0
	.param .b64 param0;
	st.param.b64 	[param0], %rd34;
	call.uni 
	free, 
	(
	param0
	);
	} // callseq 1
$L__BB0_155:
	ret;

}


// ===== COMPILED SASS (sm_100) =====

	.target	sm_100

	.elftype	@"ET_EXEC"


//--------------------- .note.nv.tkinfo           --------------------------
	.section	.note.nv.tkinfo,"",@"SHT_NOTE"
	.sectionflags	@"SHF_NOTE_NV_TKINFO"
	.tkinfo
        /*0018*/ 	.word	0x00000002
        /*0030*/ 	.string	""
        /*0030*/ 	.string	"ptxas"
        /*0030*/ 	.string	"Cuda compilation tools, release 13.0, V13.0.88"
        /*0030*/ 	.string	"Build cuda_13.0.r13.0/compiler.36424714_0"
        /*0030*/ 	.string	"-arch sm_100 -m 64 "



//--------------------- .note.nv.cuinfo           --------------------------
	.section	.note.nv.cuinfo,"",@"SHT_NOTE"
	.sectionflags	@"SHF_NOTE_NV_CUINFO"
        /*0018*/ 	.short	0x0002
        /*001a*/ 	.short	0x0064
        /*001c*/ 	.short	0x0082
	.zero		2


//--------------------- .nv.info                  --------------------------
	.section	.nv.info,"",@"SHT_CUDA_INFO"
	.align	4


	//----- nvinfo : EIATTR_REGCOUNT
	.align		4
        /*0000*/ 	.byte	0x04, 0x2f
        /*0002*/ 	.short	(.L_1 - .L_0)
	.align		4
.L_0:
        /*0004*/ 	.word	index@(_Z22calculateFitnessKerneliPiP8Specimeni)
        /*0008*/ 	.word	0x00000020


	//----- nvinfo : EIATTR_FRAME_SIZE
	.align		4
.L_1:
        /*000c*/ 	.byte	0x04, 0x11
        /*000e*/ 	.short	(.L_3 - .L_2)
	.align		4
.L_2:
        /*0010*/ 	.word	index@(_Z22calculateFitnessKerneliPiP8Specimeni)
        /*0014*/ 	.word	0x00000000


	//----- nvinfo : EIATTR_MIN_STACK_SIZE
	.align		4
.L_3:
        /*0018*/ 	.byte	0x04, 0x12
        /*001a*/ 	.short	(.L_5 - .L_4)
	.align		4
.L_4:
        /*001c*/ 	.word	index@(_Z22calculateFitnessKerneliPiP8Specimeni)
        /*0020*/ 	.word	0x00000000
.L_5:


//--------------------- .nv.compat                --------------------------
	.section	.nv.compat,"",@"SHT_CUDA_COMPAT_INFO"
	.align	4
        /*0000*/ 	.byte	0x02, 0x09, 0x00, 0x00, 0x02, 0x02, 0x01, 0x00, 0x02, 0x05, 0x05, 0x00, 0x03, 0x07, 0x01, 0x01
        /*0010*/ 	.byte	0x02, 0x03, 0x00, 0x00, 0x02, 0x06, 0x01, 0x00, 0x04, 0x0b, 0x08, 0x00, 0x09, 0x00, 0x00, 0x00
        /*0020*/ 	.byte	0x00, 0x00, 0x00, 0x00


//--------------------- .nv.info._Z22calculateFitnessKerneliPiP8Specimeni --------------------------
	.section	.nv.info._Z22calculateFitnessKerneliPiP8Specimeni,"",@"SHT_CUDA_INFO"
	.sectionflags	@""
	.align	4


	//----- nvinfo : EIATTR_CUDA_API_VERSION
	.align		4
        /*0000*/ 	.byte	0x04, 0x37
        /*0002*/ 	.short	(.L_7 - .L_6)
.L_6:
        /*0004*/ 	.word	0x00000082


	//----- nvinfo : EIATTR_KPARAM_INFO
	.align		4
.L_7:
        /*0008*/ 	.byte	0x04, 0x17
        /*000a*/ 	.short	(.L_9 - .L_8)
.L_8:
        /*000c*/ 	.word	0x00000000
        /*0010*/ 	.short	0x0003
        /*0012*/ 	.short	0x0018
        /*0014*/ 	.byte	0x00, 0xf0, 0x11, 0x00


	//----- nvinfo : EIATTR_KPARAM_INFO
	.align		4
.L_9:
        /*0018*/ 	.byte	0x04, 0x17
        /*001a*/ 	.short	(.L_11 - .L_10)
.L_10:
        /*001c*/ 	.word	0x00000000
        /*0020*/ 	.short	0x0002
        /*0022*/ 	.short	0x0010
        /*0024*/ 	.byte	0x00, 0xf5, 0x21, 0x00


	//----- nvinfo : EIATTR_KPARAM_INFO
	.align		4
.L_11:
        /*0028*/ 	.byte	0x04, 0x17
        /*002a*/ 	.short	(.L_13 - .L_12)
.L_12:
        /*002c*/ 	.word	0x00000000
        /*0030*/ 	.short	0x0001
        /*0032*/ 	.short	0x0008
        /*0034*/ 	.byte	0x00, 0xf5, 0x21, 0x00


	//----- nvinfo : EIATTR_KPARAM_INFO
	.align		4
.L_13:
        /*0038*/ 	.byte	0x04, 0x17
        /*003a*/ 	.short	(.L_15 - .L_14)
.L_14:
        /*003c*/ 	.word	0x00000000
        /*0040*/ 	.short	0x0000
        /*0042*/ 	.short	0x0000
        /*0044*/ 	.byte	0x00, 0xf0, 0x11, 0x00


	//----- nvinfo : EIATTR_SPARSE_MMA_MASK
	.align		4
.L_15:
        /*0048*/ 	.byte	0x03, 0x50
        /*004a*/ 	.short	0x0000


	//----- nvinfo : EIATTR_MAXREG_COUNT
	.align		4
        /*004c*/ 	.byte	0x03, 0x1b
        /*004e*/ 	.short	0x00ff


	//----- nvinfo : EIATTR_EXTERNS
	.align		4
        /*0050*/ 	.byte	0x04, 0x0f
        /*0052*/ 	.short	(.L_17 - .L_16)


	//   ....[0]....
	.align		4
.L_16:
        /*0054*/ 	.word	index@(malloc)


	//   ....[1]....
	.align		4
        /*0058*/ 	.word	index@(free)


	//----- nvinfo : EIATTR_MERCURY_ISA_VERSION
	.align		4
.L_17:
        /*005c*/ 	.byte	0x03, 0x5f
        /*005e*/ 	.short	0x0101


	//----- nvinfo : EIATTR_VRC_CTA_INIT_COUNT
	.align		4
        /*0060*/ 	.byte	0x02, 0x4a
	.zero		1
	.zero		1


	//----- nvinfo : EIATTR_SYSCALL_OFFSETS
	.align		4
        /*0064*/ 	.byte	0x04, 0x46
        /*0066*/ 	.short	(.L_19 - .L_18)


	//   ....[0]....
.L_18:
        /*0068*/ 	.word	0x00000140


	//   ....[1]....
        /*006c*/ 	.word	0x00002d10


	//----- nvinfo : EIATTR_EXIT_INSTR_OFFSETS
	.align		4
.L_19:
        /*0070*/ 	.byte	0x04, 0x1c
        /*0072*/ 	.short	(.L_21 - .L_20)


	//   ....[0]....
.L_20:
        /*0074*/ 	.word	0x00000070


	//   ....[1]....
        /*0078*/ 	.word	0x00002d20


	//----- nvinfo : EIATTR_CRS_STACK_SIZE
	.align		4
.L_21:
        /*007c*/ 	.byte	0x04, 0x1e
        /*007e*/ 	.short	(.L_23 - .L_22)
.L_22:
        /*0080*/ 	.word	0x00000000


	//----- nvinfo : EIATTR_CBANK_PARAM_SIZE
	.align		4
.L_23:
        /*0084*/ 	.byte	0x03, 0x19
        /*0086*/ 	.short	0x001c


	//----- nvinfo : EIATTR_PARAM_CBANK
	.align		4
        /*0088*/ 	.byte	0x04, 0x0a
        /*008a*/ 	.short	(.L_25 - .L_24)
	.align		4
.L_24:
        /*008c*/ 	.word	index@(.nv.constant0._Z22calculateFitnessKerneliPiP8Specimeni)
        /*0090*/ 	.short	0x0380
        /*0092*/ 	.short	0x001c


	//----- nvinfo : EIATTR_SW_WAR
	.align		4
.L_25:
        /*0094*/ 	.byte	0x04, 0x36
        /*0096*/ 	.short	(.L_27 - .L_26)
.L_26:
        /*0098*/ 	.word	0x00000008
.L_27:


//--------------------- .nv.callgraph             --------------------------
	.section	.nv.callgraph,"",@"SHT_CUDA_CALLGRAPH"
	.align	4
	.sectionentsize	8
	.align		4
        /*0000*/ 	.word	0x00000000
	.align		4
        /*0004*/ 	.word	0xffffffff
	.align		4
        /*0008*/ 	.word	index@(_Z22calculateFitnessKerneliPiP8Specimeni)
	.align		4
        /*000c*/ 	.word	index@(free)
	.align		4
        /*0010*/ 	.word	index@(_Z22calculateFitnessKerneliPiP8Specimeni)
	.align		4
        /*0014*/ 	.word	index@(malloc)
	.align		4
        /*0018*/ 	.word	0x00000000
	.align		4
        /*001c*/ 	.word	0xfffffffe
	.align		4
        /*0020*/ 	.word	0x00000000
	.align		4
        /*0024*/ 	.word	0xfffffffd
	.align		4
        /*0028*/ 	.word	0x00000000
	.align		4
        /*002c*/ 	.word	0xfffffffc


//--------------------- .nv.constant4             --------------------------
	.section	.nv.constant4,"a",@progbits
	.align	8
	.align		8
.nv.constant4:
        /*0000*/ 	.dword	malloc
	.align		8
        /*0008*/ 	.dword	free


//--------------------- .text._Z22calculateFitnessKerneliPiP8Specimeni --------------------------
	.section	.text._Z22calculateFitnessKerneliPiP8Specimeni,"ax",@progbits
	.align	128
        .global         _Z22calculateFitnessKerneliPiP8Specimeni
        .type           _Z22calculateFitnessKerneliPiP8Specimeni,@function
        .size           _Z22calculateFitnessKerneliPiP8Specimeni,(.L_x_50 - _Z22calculateFitnessKerneliPiP8Specimeni)
        .other          _Z22calculateFitnessKerneliPiP8Specimeni,@"STO_CUDA_ENTRY STV_DEFAULT"
_Z22calculateFitnessKerneliPiP8Specimeni:
.text._Z22calculateFitnessKerneliPiP8Specimeni:
[----:B------:R-:W0:Y:S01]  /*0000*/  LDC R1, c[0x0][0x37c] ;  /* 0x0000df00ff017b82 */ /* 0x000e220000000800 */
[----:B------:R-:W1:Y:S07]  /*0010*/  S2R R0, SR_TID.X ;  /* 0x0000000000007919 */ /* 0x000e6e0000002100 */
[----:B------:R-:W1:Y:S01]  /*0020*/  S2UR UR4, SR_CTAID.X ;  /* 0x00000000000479c3 */ /* 0x000e620000002500 */
[----:B------:R-:W2:Y:S07]  /*0030*/  LDCU UR5, c[0x0][0x398] ;  /* 0x00007300ff0577ac */ /* 0x000eae0008000800 */
[----:B------:R-:W1:Y:S02]  /*0040*/  LDC R3, c[0x0][0x360] ;  /* 0x0000d800ff037b82 */ /* 0x000e640000000800 */
[----:B-1----:R-:W-:-:S05]  /*0050*/  IMAD R3, R3, UR4, R0 ;  /* 0x0000000403037c24 */ /* 0x002fca000f8e0200 */
[----:B--2---:R-:W-:-:S13]  /*0060*/  ISETP.GE.AND P0, PT, R3, UR5, PT ;  /* 0x0000000503007c0c */ /* 0x004fda000bf06270 */
[----:B0-----:R-:W-:Y:S05]  /*0070*/  @P0 EXIT ;  /* 0x000000000000094d */ /* 0x001fea0003800000 */
[----:B------:R-:W0:Y:S01]  /*0080*/  LDC.64 R18, c[0x0][0x390] ;  /* 0x0000e400ff127b82 */ /* 0x000e220000000a00 */
[----:B------:R-:W1:Y:S07]  /*0090*/  LDCU.64 UR36, c[0x0][0x358] ;  /* 0x00006b00ff2477ac */ /* 0x000e6e0008000a00 */
[----:B------:R-:W2:Y:S01]  /*00a0*/  LDC R2, c[0x0][0x380] ;  /* 0x0000e000ff027b82 */ /* 0x000ea20000000800 */
[----:B0-----:R-:W-:-:S05]  /*00b0*/  IMAD.WIDE R18, R3, 0x10, R18 ;  /* 0x0000001003127825 */ /* 0x001fca00078e0212 */
[----:B-1----:R0:W5:Y:S01]  /*00c0*/  LDG.E.64 R16, desc[UR36][R18.64] ;  /* 0x0000002412107981 */ /* 0x002162000c1e1b00 */
[----:B------:R-:W-:Y:S01]  /*00d0*/  MOV R0, 0x0 ;  /* 0x0000000000007802 */ /* 0x000fe20000000f00 */
[----:B------:R-:W1:Y:S01]  /*00e0*/  LDCU UR4, c[0x0][0x380] ;  /* 0x00007000ff0477ac */ /* 0x000e620008000800 */
[----:B--2---:R-:W-:Y:S02]  /*00f0*/  SHF.R.S32.HI R2, RZ, 0x1f, R2 ;  /* 0x0000001fff027819 */ /* 0x004fe40000011402 */
[----:B------:R0:W2:Y:S03]  /*0100*/  LDC.64 R6, c[0x4][R0] ;  /* 0x0100000000067b82 */ /* 0x0000a60000000a00 */
[----:B------:R-:W-:Y:S02]  /*0110*/  IMAD.MOV.U32 R5, RZ, RZ, R2 ;  /* 0x000000ffff057224 */ /* 0x000fe400078e0002 */
[----:B01----:R-:W-:-:S07]  /*0120*/  IMAD.U32 R4, RZ, RZ, UR4 ;  /* 0x00000004ff047e24 */ /* 0x003fce000f8e00ff */
[----:B------:R-:W-:-:S07]  /*0130*/  LEPC R20, `(.L_x_0) ;  /* 0x000000001014794e */ /* 0x000fce0000000000 */
[----:B--2--5:R-:W-:Y:S05]  /*0140*/  CALL.ABS.NOINC R6 ;  /* 0x0000000006007343 */ /* 0x024fea0003c00000 */
.L_x_0:
[----:B------:R-:W0:Y:S02]  /*0150*/  LDC R8, c[0x0][0x380] ;  /* 0x0000e000ff087b82 */ /* 0x000e240000000800 */
[----:B0-----:R-:W-:-:S13]  /*0160*/  ISETP.NE.AND P0, PT, R8, RZ, PT ;  /* 0x000000ff0800720c */ /* 0x001fda0003f05270 */
[----:B------:R-:W-:Y:S05]  /*0170*/  @!P0 BRA `(.L_x_1) ;  /* 0x0000000000c88947 */ /* 0x000fea0003800000 */
[----:B------:R-:W-:Y:S01]  /*0180*/  ISETP.GT.U32.AND P0, PT, R8, RZ, PT ;  /* 0x000000ff0800720c */ /* 0x000fe20003f04070 */
[----:B------:R-:W-:Y:S02]  /*0190*/  IMAD.MOV.U32 R9, RZ, RZ, RZ ;  /* 0x000000ffff097224 */ /* 0x000fe400078e00ff */
[----:B------:R-:W-:Y:S01]  /*01a0*/  IMAD.MOV.U32 R11, RZ, RZ, RZ ;  /* 0x000000ffff0b7224 */ /* 0x000fe200078e00ff */
[----:B------:R-:W-:-:S13]  /*01b0*/  ISETP.GT.U32.AND.EX P0, PT, R2, RZ, PT, P0 ;  /* 0x000000ff0200720c */ /* 0x000fda0003f04100 */
[----:B------:R-:W-:Y:S01]  /*01c0*/  @!P0 IADD3 R6, P1, PT, R9, R4, RZ ;  /* 0x0000000409068210 */ /* 0x000fe20007f3e0ff */
[----:B------:R-:W-:-:S04]  /*01d0*/  @!P0 IMAD.MOV.U32 R9, RZ, RZ, 0x1 ;  /* 0x00000001ff098424 */ /* 0x000fc800078e00ff */
[----:B------:R-:W-:Y:S01]  /*01e0*/  @!P0 IMAD.X R7, R11, 0x1, R5, P1 ;  /* 0x000000010b078824 */ /* 0x000fe200008e0605 */
[----:B------:R-:W-:Y:S01]  /*01f0*/  IADD3 R0, P3, PT, -R9, R8, RZ ;  /* 0x0000000809007210 */ /* 0x000fe20007f7e1ff */
[----:B------:R-:W-:Y:S01]  /*0200*/  @!P0 IMAD.MOV.U32 R11, RZ, RZ, RZ ;  /* 0x000000ffff0b8224 */ /* 0x000fe200078e00ff */
[----:B------:R-:W-:Y:S02]  /*0210*/  ISETP.GT.U32.AND P1, PT, R8, R9, PT ;  /* 0x000000090800720c */ /* 0x000fe40003f24070 */
[----:B------:R-:W-:Y:S01]  /*0220*/  ISETP.LE.U32.AND P2, PT, R0, 0x3, PT ;  /* 0x000000030000780c */ /* 0x000fe20003f43070 */
[C---:B------:R-:W-:Y:S01]  /*0230*/  IMAD.X R0, R2.reuse, 0x1, ~R11, P3 ;  /* 0x0000000102007824 */ /* 0x040fe200018e0e0b */
[----:B------:R0:W-:Y:S01]  /*0240*/  @!P0 ST.E.U8 desc[UR36][R6.64], RZ ;  /* 0x000000ff06008985 */ /* 0x0001e2000c101124 */
[----:B------:R-:W-:-:S04]  /*0250*/  ISETP.GT.U32.AND.EX P1, PT, R2, R11, PT, P1 ;  /* 0x0000000b0200720c */ /* 0x000fc80003f24110 */
[----:B------:R-:W-:-:S13]  /*0260*/  ISETP.LE.U32.OR.EX P1, PT, R0, RZ, !P1, P2 ;  /* 0x000000ff0000720c */ /* 0x000fda0004f23520 */
[----:B0-----:R-:W-:Y:S05]  /*0270*/  @P1 BRA `(.L_x_2) ;  /* 0x0000000000401947 */ /* 0x001fea0003800000 */
[----:B------:R-:W-:Y:S01]  /*0280*/  IADD3 R0, P1, PT, R8, -0x3, RZ ;  /* 0xfffffffd08007810 */ /* 0x000fe20007f3e0ff */
[----:B------:R-:W-:Y:S01]  /*0290*/  BSSY.RECONVERGENT B0, `(.L_x_2) ;  /* 0x000000e000007945 */ /* 0x000fe20003800200 */
[----:B------:R-:W-:Y:S02]  /*02a0*/  PLOP3.LUT P0, PT, PT, PT, PT, 0x8, 0x80 ;  /* 0x000000000080781c */ /* 0x000fe40003f0e170 */
[----:B------:R-:W-:-:S11]  /*02b0*/  IADD3.X R3, PT, PT, R2, -0x1, RZ, P1, !PT ;  /* 0xffffffff02037810 */ /* 0x000fd60000ffe4ff */
.L_x_3:
[C---:B0-----:R-:W-:Y:S02]  /*02c0*/  IADD3 R6, P1, PT, R9.reuse, R4, RZ ;  /* 0x0000000409067210 */ /* 0x041fe40007f3e0ff */
[----:B------:R-:W-:-:S03]  /*02d0*/  IADD3 R9, P2, PT, R9, 0x4, RZ ;  /* 0x0000000409097810 */ /* 0x000fc60007f5e0ff */
[----:B------:R-:W-:Y:S01]  /*02e0*/  IMAD.X R7, R11, 0x1, R5, P1 ;  /* 0x000000010b077824 */ /* 0x000fe200008e0605 */
[----:B------:R-:W-:Y:S01]  /*02f0*/  ISETP.GE.U32.AND P1, PT, R9, R0, PT ;  /* 0x000000000900720c */ /* 0x000fe20003f26070 */
[----:B------:R-:W-:-:S03]  /*0300*/  IMAD.X R11, RZ, RZ, R11, P2 ;  /* 0x000000ffff0b7224 */ /* 0x000fc600010e060b */
[----:B------:R0:W-:Y:S02]  /*0310*/  ST.E.U8 desc[UR36][R6.64], RZ ;  /* 0x000000ff06007985 */ /* 0x0001e4000c101124 */
[----:B------:R-:W-:Y:S02]  /*0320*/  ISETP.GE.U32.AND.EX P1, PT, R11, R3, PT, P1 ;  /* 0x000000030b00720c */ /* 0x000fe40003f26110 */
[----:B------:R0:W-:Y:S04]  /*0330*/  ST.E.U8 desc[UR36][R6.64+0x1], RZ ;  /* 0x000001ff06007985 */ /* 0x0001e8000c101124 */
[----:B------:R0:W-:Y:S04]  /*0340*/  ST.E.U8 desc[UR36][R6.64+0x2], RZ ;  /* 0x000002ff06007985 */ /* 0x0001e8000c101124 */
[----:B------:R0:W-:Y:S03]  /*0350*/  ST.E.U8 desc[UR36][R6.64+0x3], RZ ;  /* 0x000003ff06007985 */ /* 0x0001e6000c101124 */
[----:B------:R-:W-:Y:S05]  /*0360*/  @!P1 BRA `(.L_x_3) ;  /* 0xfffffffc00d49947 */ /* 0x000fea000383ffff */
[----:B------:R-:W-:Y:S05]  /*0370*/  BSYNC.RECONVERGENT B0 ;  /* 0x0000000000007941 */ /* 0x000fea0003800200 */
.L_x_2:
[----:B------:R-:W-:Y:S02]  /*0380*/  IADD3 R0, P3, PT, -R9, R8, RZ ;  /* 0x0000000809007210 */ /* 0x000fe40007f7e1ff */
[----:B------:R-:W-:Y:S02]  /*0390*/  ISETP.GT.U32.AND P2, PT, R8, R9, PT ;  /* 0x000000090800720c */ /* 0x000fe40003f44070 */
[----:B------:R-:W-:Y:S02]  /*03a0*/  ISETP.LE.U32.AND P1, PT, R0, 0x1, PT ;  /* 0x000000010000780c */ /* 0x000fe40003f23070 */
[CC--:B------:R-:W-:Y:S02]  /*03b0*/  ISETP.GT.U32.AND.EX P2, PT, R2.reuse, R11.reuse, PT, P2 ;  /* 0x0000000b0200720c */ /* 0x0c0fe40003f44120 */
[----:B------:R-:W-:-:S04]  /*03c0*/  IADD3.X R0, PT, PT, R2, ~R11, RZ, P3, !PT ;  /* 0x8000000b02007210 */ /* 0x000fc80001ffe4ff */
[----:B------:R-:W-:-:S13]  /*03d0*/  ISETP.LE.U32.OR.EX P1, PT, R0, RZ, !P2, P1 ;  /* 0x000000ff0000720c */ /* 0x000fda0005723510 */
[C---:B0-----:R-:W-:Y:S02]  /*03e0*/  @!P1 IADD3 R6, P3, PT, R9.reuse, R4, RZ ;  /* 0x0000000409069210 */ /* 0x041fe40007f7e0ff */
[----:B------:R-:W-:Y:S02]  /*03f0*/  @!P1 IADD3 R9, P2, PT, R9, 0x2, RZ ;  /* 0x0000000209099810 */ /* 0x000fe40007f5e0ff */
[----:B------:R-:W-:Y:S01]  /*0400*/  @!P1 PLOP3.LUT P0, PT, PT, PT, PT, 0x8, 0x80 ;  /* 0x000000000080981c */ /* 0x000fe20003f0e170 */
[----:B------:R-:W-:Y:S02]  /*0410*/  @!P1 IMAD.X R7, R11, 0x1, R5, P3 ;  /* 0x000000010b079824 */ /* 0x000fe400018e0605 */
[----:B------:R-:W-:Y:S01]  /*0420*/  @!P1 IMAD.X R11, RZ, RZ, R11, P2 ;  /* 0x000000ffff0b9224 */ /* 0x000fe200010e060b */
[----:B------:R-:W-:Y:S02]  /*0430*/  ISETP.LT.U32.AND P2, PT, R9, R8, PT ;  /* 0x000000080900720c */ /* 0x000fe40003f41070 */
[----:B------:R0:W-:Y:S02]  /*0440*/  @!P1 ST.E.U8 desc[UR36][R6.64], RZ ;  /* 0x000000ff06009985 */ /* 0x0001e4000c101124 */
[----:B------:R-:W-:-:S02]  /*0450*/  ISETP.LT.U32.OR.EX P0, PT, R11, R2, P0, P2 ;  /* 0x000000020b00720c */ /* 0x000fc40000701520 */
[----:B------:R0:W-:Y:S11]  /*0460*/  @!P1 ST.E.U8 desc[UR36][R6.64+0x1], RZ ;  /* 0x000001ff06009985 */ /* 0x0001f6000c101124 */
[----:B------:R-:W-:-:S05]  /*0470*/  @P0 IADD3 R2, P2, PT, R9, R4, RZ ;  /* 0x0000000409020210 */ /* 0x000fca0007f5e0ff */
[----:B------:R-:W-:-:S05]  /*0480*/  @P0 IMAD.X R3, R11, 0x1, R5, P2 ;  /* 0x000000010b030824 */ /* 0x000fca00010e0605 */
[----:B------:R0:W-:Y:S03]  /*0490*/  @P0 ST.E.U8 desc[UR36][R2.64], RZ ;  /* 0x000000ff02000985 */ /* 0x0001e6000c101124 */
.L_x_1:
[----:B------:R-:W-:Y:S01]  /*04a0*/  ISETP.GE.AND P0, PT, R8, 0x1, PT ;  /* 0x000000010800780c */ /* 0x000fe20003f06270 */
[----:B0-----:R-:W-:-:S12]  /*04b0*/  IMAD.MOV.U32 R3, RZ, RZ, RZ ;  /* 0x000000ffff037224 */ /* 0x001fd800078e00ff */
[----:B------:R-:W-:Y:S05]  /*04c0*/  @!P0 BRA `(.L_x_4) ;  /* 0x0000000c004c8947 */ /* 0x000fea0003800000 */
[----:B------:R-:W0:Y:S01]  /*04d0*/  LDC.U16 R0, c[0x0][0x380] ;  /* 0x0000e000ff007b82 */ /* 0x000e220000000400 */
[----:B------:R-:W-:Y:S01]  /*04e0*/  BSSY.RECONVERGENT B1, `(.L_x_4) ;  /* 0x00000d1000017945 */ /* 0x000fe20003800200 */
[----:B------:R-:W-:Y:S01]  /*04f0*/  IMAD.MOV.U32 R13, RZ, RZ, RZ ;  /* 0x000000ffff0d7224 */ /* 0x000fe200078e00ff */
[----:B------:R-:W-:Y:S01]  /*0500*/  PRMT R2, RZ, 0x7610, R2 ;  /* 0x00007610ff027816 */ /* 0x000fe20000000002 */
[----:B------:R-:W-:Y:S01]  /*0510*/  IMAD.MOV.U32 R3, RZ, RZ, RZ ;  /* 0x000000ffff037224 */ /* 0x000fe200078e00ff */
[----:B------:R-:W-:-:S07]  /*0520*/  PRMT R12, RZ, 0x7610, R12 ;  /* 0x00007610ff0c7816 */ /* 0x000fce000000000c */
.L_x_14:
[----:B-1----:R-:W1:Y:S01]  /*0530*/  LDC R11, c[0x0][0x380] ;  /* 0x0000e000ff0b7b82 */ /* 0x002e620000000800 */
[C---:B------:R-:W-:Y:S01]  /*0540*/  VIADD R8, R13.reuse, 0x1 ;  /* 0x000000010d087836 */ /* 0x040fe20000000000 */
[----:B------:R-:W-:Y:S01]  /*0550*/  BSSY.RECONVERGENT B0, `(.L_x_5) ;  /* 0x00000c0000007945 */ /* 0x000fe20003800200 */
[----:B------:R-:W-:Y:S02]  /*0560*/  IMAD.MOV.U32 R9, RZ, RZ, R13 ;  /* 0x000000ffff097224 */ /* 0x000fe400078e000d */
[----:B------:R-:W-:-:S04]  /*0570*/  IMAD.WIDE.U32 R6, R13, 0x4, R16 ;  /* 0x000000040d067825 */ /* 0x000fc800078e0010 */
[----:B------:R-:W-:Y:S01]  /*0580*/  IMAD.MOV.U32 R13, RZ, RZ, R8 ;  /* 0x000000ffff0d7224 */ /* 0x000fe200078e0008 */
[CC--:B-1----:R-:W-:Y:S02]  /*0590*/  ISETP.GE.AND P1, PT, R8.reuse, R11.reuse, PT ;  /* 0x0000000b0800720c */ /* 0x0c2fe40003f26270 */
[----:B------:R-:W-:-:S11]  /*05a0*/  ISETP.NE.AND P0, PT, R8, R11, PT ;  /* 0x0000000b0800720c */ /* 0x000fd60003f05270 */
[----:B------:R-:W-:Y:S05]  /*05b0*/  @P1 BRA `(.L_x_6) ;  /* 0x0000000800e41947 */ /* 0x000fea0003800000 */
[C-C-:B------:R-:W-:Y:S01]  /*05c0*/  IADD3 R8, PT, PT, -R9.reuse, -0x2, R11.reuse ;  /* 0xfffffffe09087810 */ /* 0x140fe20007ffe10b */
[----:B------:R-:W-:Y:S01]  /*05d0*/  BSSY.RECONVERGENT B2, `(.L_x_7) ;  /* 0x0000052000027945 */ /* 0x000fe20003800200 */
[----:B------:R-:W-:Y:S01]  /*05e0*/  LOP3.LUT R20, RZ, R9, RZ, 0x33, !PT ;  /* 0x00000009ff147212 */ /* 0x000fe200078e33ff */
[----:B------:R-:W-:Y:S01]  /*05f0*/  IMAD R14, R9, R11, RZ ;  /* 0x0000000b090e7224 */ /* 0x000fe200078e02ff */
[----:B------:R-:W-:Y:S02]  /*0600*/  ISETP.GE.U32.AND P2, PT, R8, 0x7, PT ;  /* 0x000000070800780c */ /* 0x000fe40003f46070 */
[----:B------:R-:W-:Y:S01]  /*0610*/  MOV R15, R13 ;  /* 0x0000000d000f7202 */ /* 0x000fe20000000f00 */
[----:B------:R-:W-:-:S05]  /*0620*/  IMAD.IADD R21, R20, 0x1, R11 ;  /* 0x0000000114157824 */ /* 0x000fca00078e020b */
[----:B------:R-:W-:-:S05]  /*0630*/  LOP3.LUT P1, RZ, R21, 0x7, RZ, 0xc0, !PT ;  /* 0x0000000715ff7812 */ /* 0x000fca000782c0ff */
[----:B------:R-:W-:Y:S08]  /*0640*/  @!P2 BRA `(.L_x_8) ;  /* 0x000000040028a947 */ /* 0x000ff00003800000 */
[----:B------:R-:W-:Y:S01]  /*0650*/  LOP3.LUT R21, R21, 0xfffffff8, RZ, 0xc0, !PT ;  /* 0xfffffff815157812 */ /* 0x000fe200078ec0ff */
[----:B------:R-:W-:-:S07]  /*0660*/  IMAD.MOV.U32 R15, RZ, RZ, R13 ;  /* 0x000000ffff0f7224 */ /* 0x000fce00078e000d */
.L_x_9:
[----:B------:R-:W1:Y:S01]  /*0670*/  LDC.64 R8, c[0x0][0x388] ;  /* 0x0000e200ff087b82 */ /* 0x000e620000000a00 */
[----:B------:R-:W-:-:S04]  /*0680*/  IMAD.IADD R11, R14, 0x1, R15 ;  /* 0x000000010e0b7824 */ /* 0x000fc800078e020f */
[----:B-1----:R-:W-:-:S05]  /*0690*/  IMAD.WIDE.U32 R8, R11, 0x4, R8 ;  /* 0x000000040b087825 */ /* 0x002fca00078e0008 */
[----:B------:R-:W2:Y:S04]  /*06a0*/  LDG.E R10, desc[UR36][R8.64] ;  /* 0x00000024080a7981 */ /* 0x000ea8000c1e1900 */
[----:B------:R-:W3:Y:S04]  /*06b0*/  LDG.E R22, desc[UR36][R8.64+0x4] ;  /* 0x0000042408167981 */ /* 0x000ee8000c1e1900 */
[----:B------:R-:W4:Y:S01]  /*06c0*/  LDG.E R26, desc[UR36][R8.64+0x8] ;  /* 0x00000824081a7981 */ /* 0x000f22000c1e1900 */
[----:B--2---:R-:W-:Y:S01]  /*06d0*/  ISETP.NE.AND P6, PT, R10, 0x1, PT ;  /* 0x000000010a00780c */ /* 0x004fe20003fc5270 */
[----:B------:R-:W-:-:S12]  /*06e0*/  IMAD.WIDE.U32 R10, R15, 0x4, R16 ;  /* 0x000000040f0a7825 */ /* 0x000fd800078e0010 */
[----:B------:R-:W2:Y:S04]  /*06f0*/  @!P6 LD.E R23, desc[UR36][R6.64] ;  /* 0x000000240617e980 */ /* 0x000ea8000c101900 */
[----:B------:R-:W2:Y:S01]  /*0700*/  @!P6 LD.E R24, desc[UR36][R10.64] ;  /* 0x000000240a18e980 */ /* 0x000ea2000c101900 */
[----:B---3--:R-:W-:-:S03]  /*0710*/  ISETP.NE.AND P5, PT, R22, 0x1, PT ;  /* 0x000000011600780c */ /* 0x008fc60003fa5270 */
[----:B------:R-:W3:Y:S01]  /*0720*/  LDG.E R22, desc[UR36][R8.64+0xc] ;  /* 0x00000c2408167981 */ /* 0x000ee2000c1e1900 */
[----:B----4-:R-:W-:-:S09]  /*0730*/  ISETP.NE.AND P4, PT, R26, 0x1, PT ;  /* 0x000000011a00780c */ /* 0x010fd20003f85270 */
[----:B------:R-:W4:Y:S04]  /*0740*/  @!P5 LD.E R28, desc[UR36][R6.64] ;  /* 0x00000024061cd980 */ /* 0x000f28000c101900 */
[----:B------:R-:W4:Y:S04]  /*0750*/  @!P5 LD.E R25, desc[UR36][R10.64+0x4] ;  /* 0x000004240a19d980 */ /* 0x000f28000c101900 */
[----:B------:R-:W5:Y:S04]  /*0760*/  @!P4 LD.E R27, desc[UR36][R6.64] ;  /* 0x00000024061bc980 */ /* 0x000f68000c101900 */
[----:B------:R-:W5:Y:S01]  /*0770*/  @!P4 LD.E R26, desc[UR36][R10.64+0x8] ;  /* 0x000008240a1ac980 */ /* 0x000f62000c101900 */
[----:B--2---:R-:W-:-:S03]  /*0780*/  ISETP.NE.AND P3, PT, R23, R24, !P6 ;  /* 0x000000181700720c */ /* 0x004fc60007765270 */
[----:B------:R-:W2:Y:S01]  /*0790*/  LDG.E R23, desc[UR36][R8.64+0x10] ;  /* 0x0000102408177981 */ /* 0x000ea2000c1e1900 */
[----:B------:R-:W-:-:S09]  /*07a0*/  @!P6 VIADD R24, R3, 0x1 ;  /* 0x000000010318e836 */ /* 0x000fd20000000000 */
[----:B------:R-:W-:Y:S01]  /*07b0*/  @P3 IMAD.MOV R24, RZ, RZ, R3 ;  /* 0x000000ffff183224 */ /* 0x000fe200078e0203 */
[----:B---3--:R-:W-:Y:S02]  /*07c0*/  ISETP.NE.AND P3, PT, R22, 0x1, PT ;  /* 0x000000011600780c */ /* 0x008fe40003f65270 */
[----:B------:R-:W3:Y:S01]  /*07d0*/  LDG.E R22, desc[UR36][R8.64+0x18] ;  /* 0x0000182408167981 */ /* 0x000ee2000c1e1900 */
[----:B----4-:R-:W-:Y:S01]  /*07e0*/  ISETP.NE.AND P2, PT, R28, R25, !P5 ;  /* 0x000000191c00720c */ /* 0x010fe20006f45270 */
[----:B------:R-:W-:-:S09]  /*07f0*/  @!P6 IMAD.MOV.U32 R3, RZ, RZ, R24 ;  /* 0x000000ffff03e224 */ /* 0x000fd200078e0018 */
[----:B------:R-:W4:Y:S04]  /*0800*/  @!P3 LD.E R28, desc[UR36][R6.64] ;  /* 0x00000024061cb980 */ /* 0x000f28000c101900 */
[----:B------:R-:W4:Y:S01]  /*0810*/  @!P3 LD.E R25, desc[UR36][R10.64+0xc] ;  /* 0x00000c240a19b980 */ /* 0x000f22000c101900 */
[----:B-----5:R-:W-:-:S03]  /*0820*/  ISETP.NE.AND P6, PT, R27, R26, !P4 ;  /* 0x0000001a1b00720c */ /* 0x020fc600067c5270 */
[----:B------:R-:W5:Y:S01]  /*0830*/  LDG.E R26, desc[UR36][R8.64+0x14] ;  /* 0x00001424081a7981 */ /* 0x000f62000c1e1900 */
[----:B------:R-:W-:Y:S02]  /*0840*/  @!P5 VIADD R24, R3, 0x1 ;  /* 0x000000010318d836 */ /* 0x000fe40000000000 */
[----:B------:R-:W-:-:S04]  /*0850*/  @P2 IMAD.MOV R24, RZ, RZ, R3 ;  /* 0x000000ffff182224 */ /* 0x000fc800078e0203 */
[----:B------:R-:W-:Y:S01]  /*0860*/  @!P5 IMAD.MOV.U32 R3, RZ, RZ, R24 ;  /* 0x000000ffff03d224 */ /* 0x000fe200078e0018 */
[----:B--2---:R-:W-:Y:S02]  /*0870*/  ISETP.NE.AND P2, PT, R23, 0x1, PT ;  /* 0x000000011700780c */ /* 0x004fe40003f45270 */
[----:B------:R-:W2:Y:S01]  /*0880*/  LDG.E R23, desc[UR36][R8.64+0x1c] ;  /* 0x00001c2408177981 */ /* 0x000ea2000c1e1900 */
[----:B------:R-:W-:Y:S02]  /*0890*/  @!P4 VIADD R24, R3, 0x1 ;  /* 0x000000010318c836 */ /* 0x000fe40000000000 */
[----:B------:R-:W-:-:S05]  /*08a0*/  @P6 IMAD.MOV R24, RZ, RZ, R3 ;  /* 0x000000ffff186224 */ /* 0x000fca00078e0203 */
[----:B------:R-:W-:-:S03]  /*08b0*/  @!P4 MOV R3, R24 ;  /* 0x000000180003c202 */ /* 0x000fc60000000f00 */
[----:B------:R-:W2:Y:S01]  /*08c0*/  @!P2 LD.E R24, desc[UR36][R6.64] ;  /* 0x000000240618a980 */ /* 0x000ea2000c101900 */
[----:B---3--:R-:W-:-:S13]  /*08d0*/  ISETP.NE.AND P4, PT, R22, 0x1, PT ;  /* 0x000000011600780c */ /* 0x008fda0003f85270 */
[----:B------:R-:W3:Y:S01]  /*08e0*/  @!P4 LD.E R27, desc[UR36][R6.64] ;  /* 0x00000024061bc980 */ /* 0x000ee2000c101900 */
[----:B----4-:R-:W-:-:S03]  /*08f0*/  ISETP.NE.AND P6, PT, R28, R25, !P3 ;  /* 0x000000191c00720c */ /* 0x010fc60005fc5270 */
[----:B------:R-:W4:Y:S01]  /*0900*/  @!P2 LD.E R25, desc[UR36][R10.64+0x10] ;  /* 0x000010240a19a980 */ /* 0x000f22000c101900 */
[----:B-----5:R-:W-:Y:S01]  /*0910*/  ISETP.NE.AND P5, PT, R26, 0x1, PT ;  /* 0x000000011a00780c */ /* 0x020fe20003fa5270 */
[----:B------:R-:W-:Y:S02]  /*0920*/  @!P3 VIADD R26, R3, 0x1 ;  /* 0x00000001031ab836 */ /* 0x000fe40000000000 */
[----:B------:R-:W3:Y:S06]  /*0930*/  @!P4 LD.E R22, desc[UR36][R10.64+0x18] ;  /* 0x000018240a16c980 */ /* 0x000eec000c101900 */
[----:B------:R-:W-:-:S04]  /*0940*/  @P6 IMAD.MOV R26, RZ, RZ, R3 ;  /* 0x000000ffff1a6224 */ /* 0x000fc800078e0203 */
[----:B------:R-:W-:Y:S01]  /*0950*/  @!P3 IMAD.MOV.U32 R3, RZ, RZ, R26 ;  /* 0x000000ffff03b224 */ /* 0x000fe200078e001a */
[----:B------:R-:W5:Y:S04]  /*0960*/  @!P5 LD.E R9, desc[UR36][R10.64+0x14] ;  /* 0x000014240a09d980 */ /* 0x000f68000c101900 */
[----:B------:R-:W5:Y:S01]  /*0970*/  @!P5 LD.E R26, desc[UR36][R6.64] ;  /* 0x00000024061ad980 */ /* 0x000f62000c101900 */
[----:B--2---:R-:W-:-:S13]  /*0980*/  ISETP.NE.AND P3, PT, R23, 0x1, PT ;  /* 0x000000011700780c */ /* 0x004fda0003f65270 */
[----:B------:R-:W2:Y:S04]  /*0990*/  @!P3 LD.E R23, desc[UR36][R10.64+0x1c] ;  /* 0x00001c240a17b980 */ /* 0x000ea8000c101900 */
[----:B------:R-:W2:Y:S01]  /*09a0*/  @!P3 LD.E R28, desc[UR36][R6.64] ;  /* 0x00000024061cb980 */ /* 0x000ea2000c101900 */
[----:B----4-:R-:W-:Y:S01]  /*09b0*/  ISETP.NE.AND P6, PT, R24, R25, !P2 ;  /* 0x000000191800720c */ /* 0x010fe200057c5270 */
[----:B------:R-:W-:-:S12]  /*09c0*/  @!P2 VIADD R8, R3, 0x1 ;  /* 0x000000010308a836 */ /* 0x000fd80000000000 */
[----:B------:R-:W-:Y:S01]  /*09d0*/  @P6 IMAD.MOV R8, RZ, RZ, R3 ;  /* 0x000000ffff086224 */ /* 0x000fe200078e0203 */
[----:B-----5:R-:W-:-:S03]  /*09e0*/  ISETP.NE.AND P6, PT, R26, R9, !P5 ;  /* 0x000000091a00720c */ /* 0x020fc60006fc5270 */
[----:B------:R-:W-:Y:S01]  /*09f0*/  @!P2 IMAD.MOV.U32 R3, RZ, RZ, R8 ;  /* 0x000000ffff03a224 */ /* 0x000fe200078e0008 */
[----:B---3--:R-:W-:-:S03]  /*0a00*/  ISETP.NE.AND P2, PT, R27, R22, !P4 ;  /* 0x000000161b00720c */ /* 0x008fc60006745270 */
[----:B------:R-:W-:-:S06]  /*0a10*/  @!P5 VIADD R8, R3, 0x1 ;  /* 0x000000010308d836 */ /* 0x000fcc0000000000 */
[----:B------:R-:W-:-:S04]  /*0a20*/  @P6 IMAD.MOV R8, RZ, RZ, R3 ;  /* 0x000000ffff086224 */ /* 0x000fc800078e0203 */
[----:B------:R-:W-:-:S04]  /*0a30*/  @!P5 IMAD.MOV.U32 R3, RZ, RZ, R8 ;  /* 0x000000ffff03d224 */ /* 0x000fc800078e0008 */
[C---:B------:R-:W-:Y:S01]  /*0a40*/  @!P4 VIADD R8, R3.reuse, 0x1 ;  /* 0x000000010308c836 */ /* 0x040fe20000000000 */
[----:B------:R-:W-:Y:S01]  /*0a50*/  @P2 IADD3 R8, PT, PT, R3, RZ, RZ ;  /* 0x000000ff03082210 */ /* 0x000fe20007ffe0ff */
[----:B------:R-:W-:-:S04]  /*0a60*/  VIADD R15, R15, 0x8 ;  /* 0x000000080f0f7836 */ /* 0x000fc80000000000 */
[----:B------:R-:W-:Y:S02]  /*0a70*/  @!P4 IMAD.MOV.U32 R3, RZ, RZ, R8 ;  /* 0x000000ffff03c224 */ /* 0x000fe400078e0008 */
[----:B------:R-:W-:-:S05]  /*0a80*/  IMAD.IADD R8, R20, 0x1, R15 ;  /* 0x0000000114087824 */ /* 0x000fca00078e020f */
[----:B------:R-:W-:Y:S01]  /*0a90*/  ISETP.NE.AND P2, PT, R8, R21, PT ;  /* 0x000000150800720c */ /* 0x000fe20003f45270 */
[----:B------:R-:W-:Y:S01]  /*0aa0*/  @!P3 VIADD R9, R3, 0x1 ;  /* 0x000000010309b836 */ /* 0x000fe20000000000 */
[----:B--2---:R-:W-:-:S13]  /*0ab0*/  ISETP.NE.AND P5, PT, R28, R23, !P3 ;  /* 0x000000171c00720c */ /* 0x004fda0005fa5270 */
[----:B------:R-:W-:-:S04]  /*0ac0*/  @P5 IMAD.MOV R9, RZ, RZ, R3 ;  /* 0x000000ffff095224 */ /* 0x000fc800078e0203 */
[----:B------:R-:W-:Y:S01]  /*0ad0*/  @!P3 IMAD.MOV.U32 R3, RZ, RZ, R9 ;  /* 0x000000ffff03b224 */ /* 0x000fe200078e0009 */
[----:B------:R-:W-:Y:S06]  /*0ae0*/  @P2 BRA `(.L_x_9) ;  /* 0xfffffff800e02947 */ /* 0x000fec000383ffff */
.L_x_8:
[----:B------:R-:W-:Y:S05]  /*0af0*/  BSYNC.RECONVERGENT B2 ;  /* 0x0000000000027941 */ /* 0x000fea0003800200 */
.L_x_7:
[----:B------:R-:W-:Y:S05]  /*0b00*/  @!P1 BRA `(.L_x_6) ;  /* 0x0000000400909947 */ /* 0x000fea0003800000 */
[----:B------:R-:W-:Y:S01]  /*0b10*/  LOP3.LUT R9, RZ, R12, RZ, 0x33, !PT ;  /* 0x0000000cff097212 */ /* 0x000fe200078e33ff */
[----:B------:R-:W-:Y:S04]  /*0b20*/  BSSY.RECONVERGENT B2, `(.L_x_10) ;  /* 0x0000031000027945 */ /* 0x000fe80003800200 */
[----:B0-----:R-:W-:-:S05]  /*0b30*/  IMAD.IADD R9, R0, 0x1, R9 ;  /* 0x0000000100097824 */ /* 0x001fca00078e0209 */
[----:B------:R-:W-:-:S04]  /*0b40*/  LOP3.LUT R9, R9, 0x7, RZ, 0xc0, !PT ;  /* 0x0000000709097812 */ /* 0x000fc800078ec0ff */
[C---:B------:R-:W-:Y:S01]  /*0b50*/  LOP3.LUT P1, RZ, R9.reuse, 0x3, RZ, 0xc0, !PT ;  /* 0x0000000309ff7812 */ /* 0x040fe2000782c0ff */
[----:B------:R-:W-:-:S05]  /*0b60*/  VIADD R8, R9, 0xffffffff ;  /* 0xffffffff09087836 */ /* 0x000fca0000000000 */
[----:B------:R-:W-:-:S13]  /*0b70*/  ISETP.GE.U32.AND P2, PT, R8, 0x3, PT ;  /* 0x000000030800780c */ /* 0x000fda0003f46070 */
[----:B------:R-:W-:Y:S05]  /*0b80*/  @!P2 BRA `(.L_x_11) ;  /* 0x0000000000a8a947 */ /* 0x000fea0003800000 */
[----:B------:R-:W0:Y:S01]  /*0b90*/  LDC.64 R20, c[0x0][0x388] ;  /* 0x0000e200ff147b82 */ /* 0x000e220000000a00 */
[----:B------:R-:W1:Y:S01]  /*0ba0*/  LDCU.64 UR4, c[0x0][0x388] ;  /* 0x00007100ff0477ac */ /* 0x000e620008000a00 */
[C---:B------:R-:W-:Y:S01]  /*0bb0*/  IMAD.IADD R9, R14.reuse, 0x1, R15 ;  /* 0x000000010e097824 */ /* 0x040fe200078e020f */
[----:B------:R-:W-:-:S03]  /*0bc0*/  IADD3 R8, P2, PT, R14, R15, RZ ;  /* 0x0000000f0e087210 */ /* 0x000fc60007f5e0ff */
[----:B0-----:R-:W-:-:S06]  /*0bd0*/  IMAD.WIDE.U32 R20, R9, 0x4, R20 ;  /* 0x0000000409147825 */ /* 0x001fcc00078e0014 */
[----:B------:R-:W2:Y:S01]  /*0be0*/  LDG.E R20, desc[UR36][R20.64] ;  /* 0x0000002414147981 */ /* 0x000ea2000c1e1900 */
[----:B------:R-:W-:Y:S01]  /*0bf0*/  IMAD.X R9, RZ, RZ, RZ, P2 ;  /* 0x000000ffff097224 */ /* 0x000fe200010e06ff */
[----:B-1----:R-:W-:-:S04]  /*0c00*/  LEA R10, P2, R8, UR4, 0x2 ;  /* 0x00000004080a7c11 */ /* 0x002fc8000f8410ff */
[----:B------:R-:W-:-:S05]  /*0c10*/  LEA.HI.X R11, R8, UR5, R9, 0x2, P2 ;  /* 0x00000005080b7c11 */ /* 0x000fca00090f1409 */
[----:B------:R-:W3:Y:S04]  /*0c20*/  LDG.E R22, desc[UR36][R10.64+0x4] ;  /* 0x000004240a167981 */ /* 0x000ee8000c1e1900 */
[----:B------:R-:W4:Y:S04]  /*0c30*/  LDG.E R23, desc[UR36][R10.64+0x8] ;  /* 0x000008240a177981 */ /* 0x000f28000c1e1900 */
[----:B------:R-:W5:Y:S01]  /*0c40*/  LDG.E R24, desc[UR36][R10.64+0xc] ;  /* 0x00000c240a187981 */ /* 0x000f62000c1e1900 */
[----:B------:R-:W-:Y:S01]  /*0c50*/  IMAD.WIDE.U32 R8, R15, 0x4, R16 ;  /* 0x000000040f087825 */ /* 0x000fe200078e0010 */
[----:B--2---:R-:W-:-:S02]  /*0c60*/  ISETP.NE.AND P6, PT, R20, 0x1, PT ;  /* 0x000000011400780c */ /* 0x004fc40003fc5270 */
[----:B---3--:R-:W-:-:S11]  /*0c70*/  ISETP.NE.AND P4, PT, R22, 0x1, PT ;  /* 0x000000011600780c */ /* 0x008fd60003f85270 */
[----:B------:R-:W2:Y:S04]  /*0c80*/  @!P6 LD.E R25, desc[UR36][R6.64] ;  /* 0x000000240619e980 */ /* 0x000ea8000c101900 */
[----:B------:R-:W2:Y:S01]  /*0c90*/  @!P6 LD.E R20, desc[UR36][R8.64] ;  /* 0x000000240814e980 */ /* 0x000ea2000c101900 */
[----:B----4-:R-:W-:-:S03]  /*0ca0*/  ISETP.NE.AND P3, PT, R23, 0x1, PT ;  /* 0x000000011700780c */ /* 0x010fc60003f65270 */
[----:B------:R-:W3:Y:S04]  /*0cb0*/  @!P4 LD.E R26, desc[UR36][R6.64] ;  /* 0x00000024061ac980 */ /* 0x000ee8000c101900 */
[----:B------:R-:W3:Y:S01]  /*0cc0*/  @!P4 LD.E R21, desc[UR36][R8.64+0x4] ;  /* 0x000004240815c980 */ /* 0x000ee2000c101900 */
[----:B-----5:R-:W-:-:S05]  /*0cd0*/  ISETP.NE.AND P2, PT, R24, 0x1, PT ;  /* 0x000000011800780c */ /* 0x020fca0003f45270 */
[----:B------:R-:W4:Y:S04]  /*0ce0*/  @!P3 LD.E R24, desc[UR36][R6.64] ;  /* 0x000000240618b980 */ /* 0x000f28000c101900 */
[----:B------:R-:W4:Y:S04]  /*0cf0*/  @!P3 LD.E R11, desc[UR36][R8.64+0x8] ;  /* 0x00000824080bb980 */ /* 0x000f28000c101900 */
[----:B------:R-:W5:Y:S04]  /*0d00*/  @!P2 LD.E R22, desc[UR36][R8.64+0xc] ;  /* 0x00000c240816a980 */ /* 0x000f68000c101900 */
[----:B------:R-:W5:Y:S01]  /*0d10*/  @!P2 LD.E R23, desc[UR36][R6.64] ;  /* 0x000000240617a980 */ /* 0x000f62000c101900 */
[----:B------:R-:W-:-:S02]  /*0d20*/  @!P6 IADD3 R10, PT, PT, R3, 0x1, RZ ;  /* 0x00000001030ae810 */ /* 0x000fc40007ffe0ff */
[----:B------:R-:W-:Y:S02]  /*0d30*/  IADD3 R15, PT, PT, R15, 0x4, RZ ;  /* 0x000000040f0f7810 */ /* 0x000fe40007ffe0ff */
[----:B--2---:R-:W-:-:S13]  /*0d40*/  ISETP.NE.AND P5, PT, R25, R20, !P6 ;  /* 0x000000141900720c */ /* 0x004fda00077a5270 */
[----:B------:R-:W-:Y:S01]  /*0d50*/  @P5 IMAD.MOV R10, RZ, RZ, R3 ;  /* 0x000000ffff0a5224 */ /* 0x000fe200078e0203 */
[----:B---3--:R-:W-:-:S03]  /*0d60*/  ISETP.NE.AND P5, PT, R26, R21, !P4 ;  /* 0x000000151a00720c */ /* 0x008fc600067a5270 */
[----:B------:R-:W-:Y:S01]  /*0d70*/  @!P6 IMAD.MOV.U32 R3, RZ, RZ, R10 ;  /* 0x000000ffff03e224 */ /* 0x000fe200078e000a */
[----:B----4-:R-:W-:-:S03]  /*0d80*/  ISETP.NE.AND P6, PT, R24, R11, !P3 ;  /* 0x0000000b1800720c */ /* 0x010fc60005fc5270 */
[----:B------:R-:W-:-:S06]  /*0d90*/  @!P4 VIADD R10, R3, 0x1 ;  /* 0x00000001030ac836 */ /* 0x000fcc0000000000 */
[----:B------:R-:W-:-:S04]  /*0da0*/  @P5 IMAD.MOV R10, RZ, RZ, R3 ;  /* 0x000000ffff0a5224 */ /* 0x000fc800078e0203 */
[----:B------:R-:W-:Y:S01]  /*0db0*/  @!P4 IMAD.MOV.U32 R3, RZ, RZ, R10 ;  /* 0x000000ffff03c224 */ /* 0x000fe200078e000a */
[----:B-----5:R-:W-:-:S03]  /*0dc0*/  ISETP.NE.AND P4, PT, R23, R22, !P2 ;  /* 0x000000161700720c */ /* 0x020fc60005785270 */
[----:B------:R-:W-:Y:S02]  /*0dd0*/  @!P3 VIADD R8, R3, 0x1 ;  /* 0x000000010308b836 */ /* 0x000fe40000000000 */
[----:B------:R-:W-:-:S04]  /*0de0*/  @P6 IMAD.MOV R8, RZ, RZ, R3 ;  /* 0x000000ffff086224 */ /* 0x000fc800078e0203 */
[----:B------:R-:W-:-:S04]  /*0df0*/  @!P3 IMAD.MOV.U32 R3, RZ, RZ, R8 ;  /* 0x000000ffff03b224 */ /* 0x000fc800078e0008 */
[----:B------:R-:W-:Y:S02]  /*0e00*/  @!P2 VIADD R8, R3, 0x1 ;  /* 0x000000010308a836 */ /* 0x000fe40000000000 */
[----:B------:R-:W-:-:S04]  /*0e10*/  @P4 IMAD.MOV R8, RZ, RZ, R3 ;  /* 0x000000ffff084224 */ /* 0x000fc800078e0203 */
[----:B------:R-:W-:-:S07]  /*0e20*/  @!P2 IMAD.MOV.U32 R3, RZ, RZ, R8 ;  /* 0x000000ffff03a224 */ /* 0x000fce00078e0008 */
.L_x_11:
[----:B------:R-:W-:Y:S05]  /*0e30*/  BSYNC.RECONVERGENT B2 ;  /* 0x0000000000027941 */ /* 0x000fea0003800200 */
.L_x_10:
[----:B------:R-:W-:Y:S05]  /*0e40*/  @!P1 BRA `(.L_x_6) ;  /* 0x0000000000c09947 */ /* 0x000fea0003800000 */
[----:B------:R-:W-:Y:S01]  /*0e50*/  LOP3.LUT R9, R2, 0x3, RZ, 0x3c, !PT ;  /* 0x0000000302097812 */ /* 0x000fe200078e3cff */
[----:B------:R-:W-:Y:S04]  /*0e60*/  BSSY.RECONVERGENT B2, `(.L_x_12) ;  /* 0x0000021000027945 */ /* 0x000fe80003800200 */
[----:B------:R-:W-:-:S05]  /*0e70*/  IMAD.IADD R9, R0, 0x1, R9 ;  /* 0x0000000100097824 */ /* 0x000fca00078e0209 */
[C---:B------:R-:W-:Y:S02]  /*0e80*/  LOP3.LUT R10, R9.reuse, 0x3, RZ, 0xc0, !PT ;  /* 0x00000003090a7812 */ /* 0x040fe400078ec0ff */
[----:B------:R-:W-:Y:S02]  /*0e90*/  LOP3.LUT R8, R9, 0x1, RZ, 0xc0, !PT ;  /* 0x0000000109087812 */ /* 0x000fe400078ec0ff */
[----:B------:R-:W-:Y:S02]  /*0ea0*/  ISETP.NE.AND P2, PT, R10, 0x1, PT ;  /* 0x000000010a00780c */ /* 0x000fe40003f45270 */
[----:B------:R-:W-:-:S11]  /*0eb0*/  ISETP.NE.U32.AND P1, PT, R8, 0x1, PT ;  /* 0x000000010800780c */ /* 0x000fd60003f25070 */
[----:B------:R-:W-:Y:S05]  /*0ec0*/  @!P2 BRA `(.L_x_13) ;  /* 0x000000000068a947 */ /* 0x000fea0003800000 */
[----:B------:R-:W0:Y:S01]  /*0ed0*/  LDC.64 R8, c[0x0][0x388] ;  /* 0x0000e200ff087b82 */ /* 0x000e220000000a00 */
[----:B------:R-:W1:Y:S01]  /*0ee0*/  LDCU.64 UR4, c[0x0][0x388] ;  /* 0x00007100ff0477ac */ /* 0x000e620008000a00 */
[----:B------:R-:W-:-:S04]  /*0ef0*/  IMAD.IADD R21, R14, 0x1, R15 ;  /* 0x000000010e157824 */ /* 0x000fc800078e020f */
[----:B0-----:R-:W-:Y:S01]  /*0f00*/  IMAD.WIDE.U32 R20, R21, 0x4, R8 ;  /* 0x0000000415147825 */ /* 0x001fe200078e0008 */
[----:B------:R-:W-:-:S05]  /*0f10*/  IADD3 R9, P2, PT, R14, R15, RZ ;  /* 0x0000000f0e097210 */ /* 0x000fca0007f5e0ff */
[----:B------:R-:W-:Y:S01]  /*0f20*/  IMAD.X R10, RZ, RZ, RZ, P2 ;  /* 0x000000ffff0a7224 */ /* 0x000fe200010e06ff */
[----:B------:R-:W2:Y:S01]  /*0f30*/  LDG.E R20, desc[UR36][R20.64] ;  /* 0x0000002414147981 */ /* 0x000ea2000c1e1900 */
[----:B-1----:R-:W-:-:S04]  /*0f40*/  LEA R8, P2, R9, UR4, 0x2 ;  /* 0x0000000409087c11 */ /* 0x002fc8000f8410ff */
[----:B------:R-:W-:-:S05]  /*0f50*/  LEA.HI.X R9, R9, UR5, R10, 0x2, P2 ;  /* 0x0000000509097c11 */ /* 0x000fca00090f140a */
[----:B------:R-:W3:Y:S01]  /*0f60*/  LDG.E R8, desc[UR36][R8.64+0x4] ;  /* 0x0000042408087981 */ /* 0x000ee2000c1e1900 */
[----:B------:R-:W-:Y:S01]  /*0f70*/  IMAD.WIDE.U32 R10, R15, 0x4, R16 ;  /* 0x000000040f0a7825 */ /* 0x000fe200078e0010 */
[----:B--2---:R-:W-:Y:S02]  /*0f80*/  ISETP.NE.AND P3, PT, R20, 0x1, PT ;  /* 0x000000011400780c */ /* 0x004fe40003f65270 */
[----:B---3--:R-:W-:-:S11]  /*0f90*/  ISETP.NE.AND P2, PT, R8, 0x1, PT ;  /* 0x000000010800780c */ /* 0x008fd60003f45270 */
[----:B------:R-:W2:Y:S04]  /*0fa0*/  @!P3 LD.E R25, desc[UR36][R6.64] ;  /* 0x000000240619b980 */ /* 0x000ea8000c101900 */
[----:B------:R-:W2:Y:S04]  /*0fb0*/  @!P3 LD.E R22, desc[UR36][R10.64] ;  /* 0x000000240a16b980 */ /* 0x000ea8000c101900 */
[----:B------:R-:W3:Y:S04]  /*0fc0*/  @!P2 LD.E R23, desc[UR36][R10.64+0x4] ;  /* 0x000004240a17a980 */ /* 0x000ee8000c101900 */
[----:B------:R-:W3:Y:S01]  /*0fd0*/  @!P2 LD.E R24, desc[UR36][R6.64] ;  /* 0x000000240618a980 */ /* 0x000ee2000c101900 */
[----:B------:R-:W-:-:S02]  /*0fe0*/  @!P3 VIADD R20, R3, 0x1 ;  /* 0x000000010314b836 */ /* 0x000fc40000000000 */
[----:B------:R-:W-:Y:S01]  /*0ff0*/  VIADD R15, R15, 0x2 ;  /* 0x000000020f0f7836 */ /* 0x000fe20000000000 */
[----:B--2---:R-:W-:Y:S02]  /*1000*/  ISETP.NE.AND P4, PT, R25, R22, !P3 ;  /* 0x000000161900720c */ /* 0x004fe40005f85270 */
[----:B---3--:R-:W-:-:S11]  /*1010*/  ISETP.NE.AND P5, PT, R24, R23, !P2 ;  /* 0x000000171800720c */ /* 0x008fd600057a5270 */
[----:B------:R-:W-:-:S04]  /*1020*/  @P4 IMAD.MOV R20, RZ, RZ, R3 ;  /* 0x000000ffff144224 */ /* 0x000fc800078e0203 */
[----:B------:R-:W-:-:S04]  /*1030*/  @!P3 IMAD.MOV.U32 R3, RZ, RZ, R20 ;  /* 0x000000ffff03b224 */ /* 0x000fc800078e0014 */
[----:B------:R-:W-:Y:S02]  /*1040*/  @!P2 VIADD R8, R3, 0x1 ;  /* 0x000000010308a836 */ /* 0x000fe40000000000 */
[----:B------:R-:W-:-:S05]  /*1050*/  @P5 IMAD.MOV R8, RZ, RZ, R3 ;  /* 0x000000ffff085224 */ /* 0x000fca00078e0203 */
[----:B------:R-:W-:-:S07]  /*1060*/  @!P2 MOV R3, R8 ;  /* 0x000000080003a202 */ /* 0x000fce0000000f00 */
.L_x_13:
[----:B------:R-:W-:Y:S05]  /*1070*/  BSYNC.RECONVERGENT B2 ;  /* 0x0000000000027941 */ /* 0x000fea0003800200 */
.L_x_12:
[----:B------:R-:W-:Y:S05]  /*1080*/  @P1 BRA `(.L_x_6) ;  /* 0x0000000000301947 */ /* 0x000fea0003800000 */
[----:B------:R-:W0:Y:S01]  /*1090*/  LDC.64 R8, c[0x0][0x388] ;  /* 0x0000e200ff087b82 */ /* 0x000e220000000a00 */
[----:B------:R-:W-:-:S04]  /*10a0*/  IMAD.IADD R11, R14, 0x1, R15 ;  /* 0x000000010e0b7824 */ /* 0x000fc800078e020f */
[----:B0-----:R-:W-:-:S06]  /*10b0*/  IMAD.WIDE.U32 R8, R11, 0x4, R8 ;  /* 0x000000040b087825 */ /* 0x001fcc00078e0008 */
[----:B------:R-:W2:Y:S02]  /*10c0*/  LDG.E R8, desc[UR36][R8.64] ;  /* 0x0000002408087981 */ /* 0x000ea4000c1e1900 */
[----:B--2---:R-:W-:-:S13]  /*10d0*/  ISETP.NE.AND P1, PT, R8, 0x1, PT ;  /* 0x000000010800780c */ /* 0x004fda0003f25270 */
[----:B------:R-:W-:Y:S02]  /*10e0*/  @!P1 IMAD.WIDE.U32 R10, R15, 0x4, R16 ;  /* 0x000000040f0a9825 */ /* 0x000fe400078e0010 */
[----:B------:R-:W2:Y:S04]  /*10f0*/  @!P1 LD.E R15, desc[UR36][R6.64] ;  /* 0x00000024060f9980 */ /* 0x000ea8000c101900 */
[----:B------:R-:W2:Y:S01]  /*1100*/  @!P1 LD.E R10, desc[UR36][R10.64] ;  /* 0x000000240a0a9980 */ /* 0x000ea2000c101900 */
[----:B------:R-:W-:Y:S01]  /*1110*/  @!P1 VIADD R14, R3, 0x1 ;  /* 0x00000001030e9836 */ /* 0x000fe20000000000 */
[----:B--2---:R-:W-:-:S13]  /*1120*/  ISETP.NE.AND P2, PT, R15, R10, !P1 ;  /* 0x0000000a0f00720c */ /* 0x004fda0004f45270 */
[----:B------:R-:W-:-:S04]  /*1130*/  @P2 IMAD.MOV R14, RZ, RZ, R3 ;  /* 0x000000ffff0e2224 */ /* 0x000fc800078e0203 */
[----:B------:R-:W-:-:S07]  /*1140*/  @!P1 IMAD.MOV.U32 R3, RZ, RZ, R14 ;  /* 0x000000ffff039224 */ /* 0x000fce00078e000e */
.L_x_6:
[----:B------:R-:W-:Y:S05]  /*1150*/  BSYNC.RECONVERGENT B0 ;  /* 0x0000000000007941 */ /* 0x000fea0003800200 */
.L_x_5:
[----:B------:R-:W2:Y:S01]  /*1160*/  LD.E R7, desc[UR36][R6.64] ;  /* 0x0000002406077980 */ /* 0x000ea2000c101900 */
[----:B------:R-:W-:Y:S02]  /*1170*/  IMAD.MOV.U32 R10, RZ, RZ, 0x1 ;  /* 0x00000001ff0a7424 */ /* 0x000fe400078e00ff */
[----:B------:R-:W-:Y:S02]  /*1180*/  VIADD R12, R12, 0x1 ;  /* 0x000000010c0c7836 */ /* 0x000fe40000000000 */
[----:B------:R-:W-:Y:S01]  /*1190*/  VIADD R2, R2, 0x1 ;  /* 0x0000000102027836 */ /* 0x000fe20000000000 */
[----:B--2---:R-:W-:-:S04]  /*11a0*/  IADD3 R8, P1, PT, R7, R4, RZ ;  /* 0x0000000407087210 */ /* 0x004fc80007f3e0ff */
[----:B------:R-:W-:Y:S02]  /*11b0*/  LEA.HI.X.SX32 R9, R7, R5, 0x1, P1 ;  /* 0x0000000507097211 */ /* 0x000fe400008f0eff */
[----:B------:R-:W-:-:S05]  /*11c0*/  PRMT R7, R10, 0x7610, R7 ;  /* 0x000076100a077816 */ /* 0x000fca0000000007 */
[----:B------:R1:W-:Y:S01]  /*11d0*/  ST.E.U8 desc[UR36][R8.64], R7 ;  /* 0x0000000708007985 */ /* 0x0003e2000c101124 */
[----:B------:R-:W-:Y:S05]  /*11e0*/  @P0 BRA `(.L_x_14) ;  /* 0xfffffff000d00947 */ /* 0x000fea000383ffff */
[----:B------:R-:W-:Y:S05]  /*11f0*/  BSYNC.RECONVERGENT B1 ;  /* 0x0000000000017941 */ /* 0x000fea0003800200 */
.L_x_4:
[----:B------:R-:W-:Y:S01]  /*1200*/  ISETP.NE.AND P0, PT, R3, RZ, PT ;  /* 0x000000ff0300720c */ /* 0x000fe20003f05270 */
[----:B------:R-:W-:-:S12]  /*1210*/  BSSY.RECONVERGENT B1, `(.L_x_15) ;  /* 0x0000102000017945 */ /* 0x000fd80003800200 */
[----:B------:R-:W-:Y:S05]  /*1220*/  @P0 BRA `(.L_x_16) ;  /* 0x0000001000000947 */ /* 0x000fea0003800000 */
[----:B0-----:R-:W0:Y:S02]  /*1230*/  LDC R0, c[0x0][0x380] ;  /* 0x0000e000ff007b82 */ /* 0x001e240000000800 */
[----:B0-----:R-:W-:-:S13]  /*1240*/  ISETP.GE.AND P0, PT, R0, 0x1, PT ;  /* 0x000000010000780c */ /* 0x001fda0003f06270 */
[----:B------:R-:W-:Y:S05]  /*1250*/  @!P0 BRA `(.L_x_17) ;  /* 0x0000000c00548947 */ /* 0x000fea0003800000 */
[C---:B------:R-:W-:Y:S01]  /*1260*/  LOP3.LUT R21, R0.reuse, 0xf, RZ, 0xc0, !PT ;  /* 0x0000000f00157812 */ /* 0x040fe200078ec0ff */
[----:B------:R-:W-:Y:S01]  /*1270*/  BSSY.RECONVERGENT B0, `(.L_x_18) ;  /* 0x00000d2000007945 */ /* 0x000fe20003800200 */
[----:B------:R-:W-:Y:S02]  /*1280*/  LOP3.LUT R20, R0, 0x7, RZ, 0xc0, !PT ;  /* 0x0000000700147812 */ /* 0x000fe400078ec0ff */
[----:B------:R-:W-:Y:S01]  /*1290*/  IADD3 R14, P2, PT, R16, 0x20, RZ ;  /* 0x00000020100e7810 */ /* 0x000fe20007f5e0ff */
[----:B------:R-:W-:Y:S01]  /*12a0*/  VIADD R2, R21, 0xffffffff ;  /* 0xffffffff15027836 */ /* 0x000fe20000000000 */
[----:B------:R-:W-:Y:S01]  /*12b0*/  LOP3.LUT R12, R0, 0x7ffffff0, RZ, 0xc0, !PT ;  /* 0x7ffffff0000c7812 */ /* 0x000fe200078ec0ff */
[----:B------:R-:W-:Y:S01]  /*12c0*/  VIADD R6, R20, 0xffffffff ;  /* 0xffffffff14067836 */ /* 0x000fe20000000000 */
[----:B------:R-:W-:Y:S02]  /*12d0*/  LOP3.LUT R10, R0, 0x3, RZ, 0xc0, !PT ;  /* 0x00000003000a7812 */ /* 0x000fe400078ec0ff */
[----:B------:R-:W-:Y:S01]  /*12e0*/  ISETP.GE.U32.AND P0, PT, R2, 0x7, PT ;  /* 0x000000070200780c */ /* 0x000fe20003f06070 */
[----:B------:R-:W-:Y:S01]  /*12f0*/  IMAD.X R2, RZ, RZ, R17, P2 ;  /* 0x000000ffff027224 */ /* 0x000fe200010e0611 */
[----:B------:R-:W-:-:S02]  /*1300*/  ISETP.GE.U32.AND P1, PT, R6, 0x3, PT ;  /* 0x000000030600780c */ /* 0x000fc40003f26070 */
[----:B------:R-:W-:-:S11]  /*1310*/  IADD3 R0, PT, PT, -R12, RZ, RZ ;  /* 0x000000ff0c007210 */ /* 0x000fd60007ffe1ff */
.L_x_32:
[----:B0-----:R-:W0:Y:S01]  /*1320*/  LDCU UR4, c[0x0][0x380] ;  /* 0x00007000ff0477ac */ /* 0x001e220008000800 */
[----:B------:R-:W-:Y:S01]  /*1330*/  BSSY.RECONVERGENT B2, `(.L_x_19) ;  /* 0x000000c000027945 */ /* 0x000fe20003800200 */
[----:B0-----:R-:W-:-:S07]  /*1340*/  IMAD.U32 R13, RZ, RZ, UR4 ;  /* 0x00000004ff0d7e24 */ /* 0x001fce000f8e00ff */
.L_x_21:
[----:B------:R-:W-:Y:S01]  /*1350*/  ISETP.GE.AND P2, PT, R13, 0x1, PT ;  /* 0x000000010d00780c */ /* 0x000fe20003f46270 */
[----:B-1----:R-:W-:Y:S02]  /*1360*/  IMAD.MOV.U32 R8, RZ, RZ, R13 ;  /* 0x000000ffff087224 */ /* 0x002fe400078e000d */
[----:B------:R-:W-:-:S10]  /*1370*/  IMAD.MOV.U32 R13, RZ, RZ, -0x1 ;  /* 0xffffffffff0d7424 */ /* 0x000fd400078e00ff */
[----:B------:R-:W-:Y:S05]  /*1380*/  @!P2 BRA `(.L_x_20) ;  /* 0x000000000018a947 */ /* 0x000fea0003800000 */
[----:B------:R-:W-:-:S05]  /*1390*/  VIADD R13, R8, 0xffffffff ;  /* 0xffffffff080d7836 */ /* 0x000fca0000000000 */
[----:B------:R-:W-:-:S05]  /*13a0*/  IADD3 R6, P3, PT, R13, R4, RZ ;  /* 0x000000040d067210 */ /* 0x000fca0007f7e0ff */
[----:B------:R-:W-:-:S05]  /*13b0*/  IMAD.X R7, RZ, RZ, R5, P3 ;  /* 0x000000ffff077224 */ /* 0x000fca00018e0605 */
[----:B------:R-:W2:Y:S02]  /*13c0*/  LD.E.U8 R6, desc[UR36][R6.64] ;  /* 0x0000002406067980 */ /* 0x000ea4000c101100 */
[----:B--2---:R-:W-:-:S13]  /*13d0*/  ISETP.NE.AND P3, PT, R6, RZ, PT ;  /* 0x000000ff0600720c */ /* 0x004fda0003f65270 */
[----:B------:R-:W-:Y:S05]  /*13e0*/  @!P3 BRA `(.L_x_21) ;  /* 0xfffffffc00d8b947 */ /* 0x000fea000383ffff */
.L_x_20:
[----:B------:R-:W-:Y:S05]  /*13f0*/  BSYNC.RECONVERGENT B2 ;  /* 0x0000000000027941 */ /* 0x000fea0003800200 */
.L_x_19:
[----:B------:R-:W-:Y:S05]  /*1400*/  @!P2 BRA `(.L_x_22) ;  /* 0x0000000800e0a947 */ /* 0x000fea0003800000 */
[----:B------:R-:W2:Y:S01]  /*1410*/  LD.E.U8 R6, desc[UR36][R4.64] ;  /* 0x0000002404067980 */ /* 0x000ea2000c101100 */
[----:B------:R-:W-:Y:S01]  /*1420*/  BSSY.RELIABLE B2, `(.L_x_23) ;  /* 0x0000012000027945 */ /* 0x000fe20003800100 */
[----:B------:R-:W-:Y:S02]  /*1430*/  IMAD.MOV.U32 R11, RZ, RZ, RZ ;  /* 0x000000ffff0b7224 */ /* 0x000fe400078e00ff */
[----:B------:R-:W-:Y:S01]  /*1440*/  IMAD.MOV.U32 R7, RZ, RZ, R5 ;  /* 0x000000ffff077224 */ /* 0x000fe200078e0005 */
[----:B--2---:R-:W-:Y:S01]  /*1450*/  ISETP.NE.AND P2, PT, R6, RZ, PT ;  /* 0x000000ff0600720c */ /* 0x004fe20003f45270 */
[----:B------:R-:W-:-:S12]  /*1460*/  IMAD.MOV.U32 R6, RZ, RZ, R4 ;  /* 0x000000ffff067224 */ /* 0x000fd800078e0004 */
[----:B------:R-:W-:Y:S05]  /*1470*/  @!P2 BRA `(.L_x_24) ;  /* 0x000000000030a947 */ /* 0x000fea0003800000 */
[----:B------:R-:W-:Y:S01]  /*1480*/  BSSY.RELIABLE B3, `(.L_x_24) ;  /* 0x000000b000037945 */ /* 0x000fe20003800100 */
.L_x_25:
[----:B------:R-:W-:-:S05]  /*1490*/  VIADD R11, R11, 0x1 ;  /* 0x000000010b0b7836 */ /* 0x000fca0000000000 */
[----:B------:R-:W-:-:S13]  /*14a0*/  ISETP.NE.AND P2, PT, R11, R8, PT ;  /* 0x000000080b00720c */ /* 0x000fda0003f45270 */
[----:B------:R-:W-:Y:S05]  /*14b0*/  @!P2 BREAK.RELIABLE B3 ;  /* 0x000000000003a942 */ /* 0x000fea0003800100 */
[----:B------:R-:W-:Y:S05]  /*14c0*/  @!P2 BREAK.RELIABLE B2 ;  /* 0x000000000002a942 */ /* 0x000fea0003800100 */
[----:B------:R-:W-:Y:S05]  /*14d0*/  @!P2 BRA `(.L_x_22) ;  /* 0x0000000800aca947 */ /* 0x000fea0003800000 */
[----:B------:R-:W-:-:S05]  /*14e0*/  IADD3 R6, P2, PT, R11, R4, RZ ;  /* 0x000000040b067210 */ /* 0x000fca0007f5e0ff */
[----:B------:R-:W-:-:S05]  /*14f0*/  IMAD.X R7, RZ, RZ, R5, P2 ;  /* 0x000000ffff077224 */ /* 0x000fca00010e0605 */
[----:B------:R-:W2:Y:S02]  /*1500*/  LD.E.U8 R9, desc[UR36][R6.64] ;  /* 0x0000002406097980 */ /* 0x000ea4000c101100 */
[----:B--2---:R-:W-:-:S13]  /*1510*/  ISETP.NE.AND P2, PT, R9, RZ, PT ;  /* 0x000000ff0900720c */ /* 0x004fda0003f45270 */
[----:B------:R-:W-:Y:S05]  /*1520*/  @P2 BRA `(.L_x_25) ;  /* 0xfffffffc00d82947 */ /* 0x000fea000383ffff */
[----:B------:R-:W-:Y:S05]  /*1530*/  BSYNC.RELIABLE B3 ;  /* 0x0000000000037941 */ /* 0x000fea0003800100 */
.L_x_24:
[----:B------:R-:W-:Y:S05]  /*1540*/  BSYNC.RELIABLE B2 ;  /* 0x0000000000027941 */ /* 0x000fea0003800100 */
.L_x_23:
[----:B------:R-:W0:Y:S01]  /*1550*/  LDCU UR4, c[0x0][0x380] ;  /* 0x00007000ff0477ac */ /* 0x000e220008000800 */
[----:B------:R-:W-:Y:S01]  /*1560*/  HFMA2 R15, -RZ, RZ, 0, 0 ;  /* 0x00000000ff0f7431 */ /* 0x000fe200000001ff */
[----:B0-----:R-:W-:-:S09]  /*1570*/  UISETP.GE.U32.AND UP0, UPT, UR4, 0x10, UPT ;  /* 0x000000100400788c */ /* 0x001fd2000bf06070 */
[----:B------:R-:W-:Y:S05]  /*1580*/  BRA.U !UP0, `(.L_x_26) ;  /* 0x0000000508347547 */ /* 0x000fea000b800000 */
[----:B------:R-:W-:Y:S01]  /*1590*/  BSSY.RECONVERGENT B2, `(.L_x_27) ;  /* 0x000004b000027945 */ /* 0x000fe20003800200 */
[----:B------:R-:W-:Y:S02]  /*15a0*/  IMAD.MOV.U32 R23, RZ, RZ, R14 ;  /* 0x000000ffff177224 */ /* 0x000fe400078e000e */
[----:B------:R-:W-:Y:S02]  /*15b0*/  IMAD.MOV.U32 R24, RZ, RZ, R2 ;  /* 0x000000ffff187224 */ /* 0x000fe400078e0002 */
[----:B------:R-:W-:-:S07]  /*15c0*/  IMAD.MOV.U32 R15, RZ, RZ, R0 ;  /* 0x000000ffff0f7224 */ /* 0x000fce00078e0000 */
.L_x_28:
[----:B------:R-:W-:Y:S02]  /*15d0*/  IMAD.MOV.U32 R8, RZ, RZ, R23 ;  /* 0x000000ffff087224 */ /* 0x000fe400078e0017 */
[----:B------:R-:W-:-:S05]  /*15e0*/  IMAD.MOV.U32 R9, RZ, RZ, R24 ;  /* 0x000000ffff097224 */ /* 0x000fca00078e0018 */
[----:B------:R-:W2:Y:S04]  /*15f0*/  LD.E R22, desc[UR36][R8.64+-0x20] ;  /* 0xffffe02408167980 */ /* 0x000ea8000c101900 */
[----:B------:R-:W3:Y:S04]  /*1600*/  LD.E R24, desc[UR36][R8.64+-0x14] ;  /* 0xffffec2408187980 */ /* 0x000ee8000c101900 */
[----:B------:R-:W4:Y:S04]  /*1610*/  LD.E R26, desc[UR36][R8.64+-0x10] ;  /* 0xfffff024081a7980 */ /* 0x000f28000c101900 */
[----:B------:R-:W5:Y:S04]  /*1620*/  LD.E R28, desc[UR36][R8.64+-0x1c] ;  /* 0xffffe424081c7980 */ /* 0x000f68000c101900 */
[----:B------:R-:W5:Y:S01]  /*1630*/  LD.E R27, desc[UR36][R8.64+-0x18] ;  /* 0xffffe824081b7980 */ /* 0x000f62000c101900 */
[----:B--2---:R-:W-:-:S13]  /*1640*/  ISETP.GT.AND P2, PT, R22, R11, PT ;  /* 0x0000000b1600720c */ /* 0x004fda0003f44270 */
[----:B------:R-:W-:Y:S02]  /*1650*/  @P2 VIADD R23, R22, 0xffffffff ;  /* 0xffffffff16172836 */ /* 0x000fe40000000000 */
[----:B------:R-:W2:Y:S01]  /*1660*/  LD.E R22, desc[UR36][R8.64+-0xc] ;  /* 0xfffff42408167980 */ /* 0x000ea2000c101900 */
[-C--:B---3--:R-:W-:Y:S02]  /*1670*/  ISETP.GT.AND P4, PT, R24, R11.reuse, PT ;  /* 0x0000000b1800720c */ /* 0x088fe40003f84270 */
[-C--:B----4-:R-:W-:Y:S01]  /*1680*/  ISETP.GT.AND P5, PT, R26, R11.reuse, PT ;  /* 0x0000000b1a00720c */ /* 0x090fe20003fa4270 */
[----:B------:R0:W-:Y:S01]  /*1690*/  @P2 ST.E desc[UR36][R8.64+-0x20], R23 ;  /* 0xffffe01708002985 */ /* 0x0001e2000c101924 */
[----:B-----5:R-:W-:-:S09]  /*16a0*/  ISETP.GT.AND P2, PT, R28, R11, PT ;  /* 0x0000000b1c00720c */ /* 0x020fd20003f44270 */
[----:B------:R-:W-:Y:S02]  /*16b0*/  @P4 VIADD R29, R24, 0xffffffff ;  /* 0xffffffff181d4836 */ /* 0x000fe40000000000 */
[----:B0-----:R-:W-:Y:S01]  /*16c0*/  @P5 VIADD R23, R26, 0xffffffff ;  /* 0xffffffff1a175836 */ /* 0x001fe20000000000 */
[----:B------:R-:W3:Y:S04]  /*16d0*/  LD.E R24, desc[UR36][R8.64+-0x8] ;  /* 0xfffff82408187980 */ /* 0x000ee8000c101900 */
[----:B------:R0:W-:Y:S01]  /*16e0*/  @P4 ST.E desc[UR36][R8.64+-0x14], R29 ;  /* 0xffffec1d08004985 */ /* 0x0001e2000c101924 */
[----:B------:R-:W-:-:S03]  /*16f0*/  @P2 VIADD R25, R28, 0xffffffff ;  /* 0xffffffff1c192836 */ /* 0x000fc60000000000 */
[----:B------:R-:W4:Y:S04]  /*1700*/  LD.E R28, desc[UR36][R8.64+-0x4] ;  /* 0xfffffc24081c7980 */ /* 0x000f28000c101900 */
[----:B0-----:R-:W5:Y:S01]  /*1710*/  LD.E R29, desc[UR36][R8.64+0x4] ;  /* 0x00000424081d7980 */ /* 0x001f62000c101900 */
[----:B--2---:R-:W-:-:S13]  /*1720*/  ISETP.GT.AND P6, PT, R22, R11, PT ;  /* 0x0000000b1600720c */ /* 0x004fda0003fc4270 */
[----:B------:R-:W-:Y:S02]  /*1730*/  @P6 IADD3 R26, PT, PT, R22, -0x1, RZ ;  /* 0xffffffff161a6810 */ /* 0x000fe40007ffe0ff */
[----:B------:R-:W2:Y:S04]  /*1740*/  LD.E R22, desc[UR36][R8.64+0x8] ;  /* 0x0000082408167980 */ /* 0x000ea8000c101900 */
[----:B------:R0:W-:Y:S04]  /*1750*/  @P6 ST.E desc[UR36][R8.64+-0xc], R26 ;  /* 0xfffff41a08006985 */ /* 0x0001e8000c101924 */
[----:B0-----:R-:W2:Y:S01]  /*1760*/  LD.E R26, desc[UR36][R8.64] ;  /* 0x00000024081a7980 */ /* 0x001ea2000c101900 */
[----:B------:R-:W-:-:S03]  /*1770*/  ISETP.GT.AND P3, PT, R27, R11, PT ;  /* 0x0000000b1b00720c */ /* 0x000fc60003f64270 */
[----:B------:R0:W-:Y:S01]  /*1780*/  @P2 ST.E desc[UR36][R8.64+-0x1c], R25 ;  /* 0xffffe41908002985 */ /* 0x0001e2000c101924 */
[----:B---3--:R-:W-:-:S03]  /*1790*/  ISETP.GT.AND P2, PT, R24, R11, PT ;  /* 0x0000000b1800720c */ /* 0x008fc60003f44270 */
[----:B------:R1:W-:Y:S01]  /*17a0*/  @P5 ST.E desc[UR36][R8.64+-0x10], R23 ;  /* 0xfffff01708005985 */ /* 0x0003e2000c101924 */
[----:B-----5:R-:W-:-:S05]  /*17b0*/  ISETP.GT.AND P5, PT, R29, R11, PT ;  /* 0x0000000b1d00720c */ /* 0x020fca0003fa4270 */
[----:B------:R-:W-:-:S05]  /*17c0*/  @P3 VIADD R27, R27, 0xffffffff ;  /* 0xffffffff1b1b3836 */ /* 0x000fca0000000000 */
[----:B------:R-:W-:Y:S01]  /*17d0*/  @P3 ST.E desc[UR36][R8.64+-0x18], R27 ;  /* 0xffffe81b08003985 */ /* 0x000fe2000c101924 */
[----:B----4-:R-:W-:Y:S01]  /*17e0*/  ISETP.GT.AND P3, PT, R28, R11, PT ;  /* 0x0000000b1c00720c */ /* 0x010fe20003f64270 */
[----:B0-----:R-:W-:Y:S02]  /*17f0*/  @P2 VIADD R25, R24, 0xffffffff ;  /* 0xffffffff18192836 */ /* 0x001fe40000000000 */
[----:B------:R-:W-:-:S05]  /*1800*/  @P5 VIADD R29, R29, 0xffffffff ;  /* 0xffffffff1d1d5836 */ /* 0x000fca0000000000 */
[----:B------:R0:W-:Y:S05]  /*1810*/  @P5 ST.E desc[UR36][R8.64+0x4], R29 ;  /* 0x0000041d08005985 */ /* 0x0001ea000c101924 */
[----:B-1----:R-:W-:Y:S02]  /*1820*/  @P3 VIADD R23, R28, 0xffffffff ;  /* 0xffffffff1c173836 */ /* 0x002fe40000000000 */
[----:B------:R-:W3:Y:S04]  /*1830*/  LD.E R28, desc[UR36][R8.64+0x10] ;  /* 0x00001024081c7980 */ /* 0x000ee8000c101900 */
[----:B0-----:R-:W4:Y:S01]  /*1840*/  LD.E R29, desc[UR36][R8.64+0x18] ;  /* 0x00001824081d7980 */ /* 0x001f22000c101900 */
[----:B--2---:R-:W-:-:S13]  /*1850*/  ISETP.GT.AND P6, PT, R22, R11, PT ;  /* 0x0000000b1600720c */ /* 0x004fda0003fc4270 */
[----:B------:R-:W-:Y:S02]  /*1860*/  @P6 VIADD R24, R22, 0xffffffff ;  /* 0xffffffff16186836 */ /* 0x000fe40000000000 */
[----:B------:R-:W2:Y:S01]  /*1870*/  LD.E R22, desc[UR36][R8.64+0x1c] ;  /* 0x00001c2408167980 */ /* 0x000ea2000c101900 */
[----:B------:R-:W-:-:S03]  /*1880*/  ISETP.GT.AND P4, PT, R26, R11, PT ;  /* 0x0000000b1a00720c */ /* 0x000fc60003f84270 */
[----:B------:R0:W-:Y:S04]  /*1890*/  @P6 ST.E desc[UR36][R8.64+0x8], R24 ;  /* 0x0000081808006985 */ /* 0x0001e8000c101924 */
[----:B0-----:R-:W5:Y:S06]  /*18a0*/  LD.E R24, desc[UR36][R8.64+0x14] ;  /* 0x0000142408187980 */ /* 0x001f6c000c101900 */
[----:B------:R-:W-:-:S02]  /*18b0*/  @P4 VIADD R27, R26, 0xffffffff ;  /* 0xffffffff1a1b4836 */ /* 0x000fc40000000000 */
[----:B------:R-:W5:Y:S04]  /*18c0*/  LD.E R26, desc[UR36][R8.64+0xc] ;  /* 0x00000c24081a7980 */ /* 0x000f68000c101900 */
[----:B------:R-:W-:Y:S04]  /*18d0*/  @P4 ST.E desc[UR36][R8.64], R27 ;  /* 0x0000001b08004985 */ /* 0x000fe8000c101924 */
[----:B------:R-:W-:Y:S01]  /*18e0*/  @P3 ST.E desc[UR36][R8.64+-0x4], R23 ;  /* 0xfffffc1708003985 */ /* 0x000fe2000c101924 */
[-C--:B---3--:R-:W-:Y:S02]  /*18f0*/  ISETP.GT.AND P3, PT, R28, R11.reuse, PT ;  /* 0x0000000b1c00720c */ /* 0x088fe40003f64270 */
[----:B----4-:R-:W-:Y:S01]  /*1900*/  ISETP.GT.AND P5, PT, R29, R11, PT ;  /* 0x0000000b1d00720c */ /* 0x010fe20003fa4270 */
[----:B------:R0:W-:Y:S01]  /*1910*/  @P2 ST.E desc[UR36][R8.64+-0x8], R25 ;  /* 0xfffff81908002985 */ /* 0x0001e2000c101924 */
[----:B------:R-:W-:-:S11]  /*1920*/  IADD3 R15, PT, PT, R15, 0x10, RZ ;  /* 0x000000100f0f7810 */ /* 0x000fd60007ffe0ff */
[----:B------:R-:W-:Y:S02]  /*1930*/  @P5 VIADD R29, R29, 0xffffffff ;  /* 0xffffffff1d1d5836 */ /* 0x000fe40000000000 */
[----:B0-----:R-:W-:-:S03]  /*1940*/  @P3 VIADD R25, R28, 0xffffffff ;  /* 0xffffffff1c193836 */ /* 0x001fc60000000000 */
[----:B------:R-:W-:Y:S04]  /*1950*/  @P5 ST.E desc[UR36][R8.64+0x18], R29 ;  /* 0x0000181d08005985 */ /* 0x000fe8000c101924 */
[----:B------:R-:W-:Y:S01]  /*1960*/  @P3 ST.E desc[UR36][R8.64+0x10], R25 ;  /* 0x0000101908003985 */ /* 0x000fe2000c101924 */
[----:B------:R-:W-:Y:S02]  /*1970*/  ISETP.NE.AND P3, PT, R15, RZ, PT ;  /* 0x000000ff0f00720c */ /* 0x000fe40003f65270 */
[-C--:B--2---:R-:W-:Y:S02]  /*1980*/  ISETP.GT.AND P6, PT, R22, R11.reuse, PT ;  /* 0x0000000b1600720c */ /* 0x084fe40003fc4270 */
[----:B-----5:R-:W-:-:S11]  /*1990*/  ISETP.GT.AND P4, PT, R24, R11, PT ;  /* 0x0000000b1800720c */ /* 0x020fd60003f84270 */
[----:B------:R-:W-:Y:S01]  /*19a0*/  @P6 VIADD R22, R22, 0xffffffff ;  /* 0xffffffff16166836 */ /* 0x000fe20000000000 */
[----:B------:R-:W-:-:S04]  /*19b0*/  ISETP.GT.AND P2, PT, R26, R11, PT ;  /* 0x0000000b1a00720c */ /* 0x000fc80003f44270 */
[----:B------:R-:W-:Y:S01]  /*19c0*/  @P6 ST.E desc[UR36][R8.64+0x1c], R22 ;  /* 0x00001c1608006985 */ /* 0x000fe2000c101924 */
[----:B------:R-:W-:-:S05]  /*19d0*/  @P4 VIADD R27, R24, 0xffffffff ;  /* 0xffffffff181b4836 */ /* 0x000fca0000000000 */
[----:B------:R-:W-:Y:S03]  /*19e0*/  @P4 ST.E desc[UR36][R8.64+0x14], R27 ;  /* 0x0000141b08004985 */ /* 0x000fe6000c101924 */
[----:B------:R-:W-:-:S05]  /*19f0*/  @P2 VIADD R23, R26, 0xffffffff ;  /* 0xffffffff1a172836 */ /* 0x000fca0000000000 */
[----:B------:R0:W-:Y:S02]  /*1a00*/  @P2 ST.E desc[UR36][R8.64+0xc], R23 ;  /* 0x00000c1708002985 */ /* 0x0001e4000c101924 */
[----:B0-----:R-:W-:-:S05]  /*1a10*/  IADD3 R23, P2, PT, R8, 0x40, RZ ;  /* 0x0000004008177810 */ /* 0x001fca0007f5e0ff */
[----:B------:R-:W-:Y:S01]  /*1a20*/  IMAD.X R24, RZ, RZ, R9, P2 ;  /* 0x000000ffff187224 */ /* 0x000fe200010e0609 */
[----:B------:R-:W-:Y:S07]  /*1a30*/  @P3 BRA `(.L_x_28) ;  /* 0xfffffff800e43947 */ /* 0x000fee000383ffff */
[----:B------:R-:W-:Y:S05]  /*1a40*/  BSYNC.RECONVERGENT B2 ;  /* 0x0000000000027941 */ /* 0x000fea0003800200 */
.L_x_27:
[----:B------:R-:W-:-:S07]  /*1a50*/  IMAD.MOV.U32 R15, RZ, RZ, R12 ;  /* 0x000000ffff0f7224 */ /* 0x000fce00078e000c */
.L_x_26:
[----:B------:R-:W-:-:S13]  /*1a60*/  ISETP.NE.AND P2, PT, R21, RZ, PT ;  /* 0x000000ff1500720c */ /* 0x000fda0003f45270 */
[----:B------:R-:W-:Y:S05]  /*1a70*/  @!P2 BRA `(.L_x_29) ;  /* 0x00000004002ca947 */ /* 0x000fea0003800000 */
[----:B------:R-:W-:Y:S01]  /*1a80*/  ISETP.NE.AND P2, PT, R20, RZ, PT ;  /* 0x000000ff1400720c */ /* 0x000fe20003f45270 */
[----:B------:R-:W-:-:S12]  /*1a90*/  @!P0 BRA `(.L_x_30) ;  /* 0x0000000000888947 */ /* 0x000fd80003800000 */
[----:B------:R-:W-:-:S05]  /*1aa0*/  IMAD.WIDE.U32 R8, R15, 0x4, R16 ;  /* 0x000000040f087825 */ /* 0x000fca00078e0010 */
[----:B------:R-:W2:Y:S04]  /*1ab0*/  LD.E R28, desc[UR36][R8.64+0x8] ;  /* 0x00000824081c7980 */ /* 0x000ea8000c101900 */
[----:B------:R-:W3:Y:S04]  /*1ac0*/  LD.E R24, desc[UR36][R8.64] ;  /* 0x0000002408187980 */ /* 0x000ee8000c101900 */
[----:B------:R-:W4:Y:S04]  /*1ad0*/  LD.E R26, desc[UR36][R8.64+0x4] ;  /* 0x00000424081a7980 */ /* 0x000f28000c101900 */
[----:B------:R-:W5:Y:S01]  /*1ae0*/  LD.E R22, desc[UR36][R8.64+0xc] ;  /* 0x00000c2408167980 */ /* 0x000f62000c101900 */
[----:B--2---:R-:W-:-:S02]  /*1af0*/  ISETP.GT.AND P5, PT, R28, R11, PT ;  /* 0x0000000b1c00720c */ /* 0x004fc40003fa4270 */
[-C--:B---3--:R-:W-:Y:S02]  /*1b00*/  ISETP.GT.AND P3, PT, R24, R11.reuse, PT ;  /* 0x0000000b1800720c */ /* 0x088fe40003f64270 */
[----:B----4-:R-:W-:-:S09]  /*1b10*/  ISETP.GT.AND P4, PT, R26, R11, PT ;  /* 0x0000000b1a00720c */ /* 0x010fd20003f84270 */
[----:B------:R-:W-:Y:S02]  /*1b20*/  @P5 VIADD R27, R28, 0xffffffff ;  /* 0xffffffff1c1b5836 */ /* 0x000fe40000000000 */
[----:B------:R-:W2:Y:S01]  /*1b30*/  LD.E R28, desc[UR36][R8.64+0x14] ;  /* 0x00001424081c7980 */ /* 0x000ea2000c101900 */
[----:B------:R-:W-:-:S03]  /*1b40*/  @P3 VIADD R23, R24, 0xffffffff ;  /* 0xffffffff18173836 */ /* 0x000fc60000000000 */
[----:B------:R0:W-:Y:S01]  /*1b50*/  @P5 ST.E desc[UR36][R8.64+0x8], R27 ;  /* 0x0000081b08005985 */ /* 0x0001e2000c101924 */
[----:B------:R-:W-:-:S03]  /*1b60*/  @P4 VIADD R25, R26, 0xffffffff ;  /* 0xffffffff1a194836 */ /* 0x000fc60000000000 */
[----:B------:R-:W3:Y:S04]  /*1b70*/  LD.E R26, desc[UR36][R8.64+0x10] ;  /* 0x00001024081a7980 */ /* 0x000ee8000c101900 */
[----:B------:R-:W4:Y:S04]  /*1b80*/  LD.E R24, desc[UR36][R8.64+0x1c] ;  /* 0x00001c2408187980 */ /* 0x000f28000c101900 */
[----:B0-----:R-:W4:Y:S04]  /*1b90*/  LD.E R27, desc[UR36][R8.64+0x18] ;  /* 0x00001824081b7980 */ /* 0x001f28000c101900 */
[----:B------:R-:W-:Y:S01]  /*1ba0*/  @P3 ST.E desc[UR36][R8.64], R23 ;  /* 0x0000001708003985 */ /* 0x000fe2000c101924 */
[----:B-----5:R-:W-:-:S03]  /*1bb0*/  ISETP.GT.AND P3, PT, R22, R11, PT ;  /* 0x0000000b1600720c */ /* 0x020fc60003f64270 */
[----:B------:R0:W-:Y:S10]  /*1bc0*/  @P4 ST.E desc[UR36][R8.64+0x4], R25 ;  /* 0x0000041908004985 */ /* 0x0001f4000c101924 */
[----:B------:R-:W-:-:S05]  /*1bd0*/  @P3 VIADD R29, R22, 0xffffffff ;  /* 0xffffffff161d3836 */ /* 0x000fca0000000000 */
[----:B------:R1:W-:Y:S01]  /*1be0*/  @P3 ST.E desc[UR36][R8.64+0xc], R29 ;  /* 0x00000c1d08003985 */ /* 0x0003e2000c101924 */
[----:B------:R-:W-:Y:S01]  /*1bf0*/  VIADD R15, R15, 0x8 ;  /* 0x000000080f0f7836 */ /* 0x000fe20000000000 */
[-C--:B--2---:R-:W-:Y:S02]  /*1c00*/  ISETP.GT.AND P4, PT, R28, R11.reuse, PT ;  /* 0x0000000b1c00720c */ /* 0x084fe40003f84270 */
[-C--:B---3--:R-:W-:Y:S02]  /*1c10*/  ISETP.GT.AND P3, PT, R26, R11.reuse, PT ;  /* 0x0000000b1a00720c */ /* 0x088fe40003f64270 */
[-C--:B----4-:R-:W-:Y:S02]  /*1c20*/  ISETP.GT.AND P6, PT, R24, R11.reuse, PT ;  /* 0x0000000b1800720c */ /* 0x090fe40003fc4270 */
[----:B------:R-:W-:-:S07]  /*1c30*/  ISETP.GT.AND P5, PT, R27, R11, PT ;  /* 0x0000000b1b00720c */ /* 0x000fce0003fa4270 */
[----:B0-----:R-:W-:Y:S02]  /*1c40*/  @P4 VIADD R25, R28, 0xffffffff ;  /* 0xffffffff1c194836 */ /* 0x001fe40000000000 */
[----:B------:R-:W-:Y:S02]  /*1c50*/  @P3 VIADD R23, R26, 0xffffffff ;  /* 0xffffffff1a173836 */ /* 0x000fe40000000000 */
[----:B------:R-:W-:Y:S02]  /*1c60*/  @P6 IADD3 R24, PT, PT, R24, -0x1, RZ ;  /* 0xffffffff18186810 */ /* 0x000fe40007ffe0ff */
[----:B------:R-:W-:Y:S01]  /*1c70*/  @P5 VIADD R27, R27, 0xffffffff ;  /* 0xffffffff1b1b5836 */ /* 0x000fe20000000000 */
[----:B------:R1:W-:Y:S04]  /*1c80*/  @P3 ST.E desc[UR36][R8.64+0x10], R23 ;  /* 0x0000101708003985 */ /* 0x0003e8000c101924 */
[----:B------:R1:W-:Y:S04]  /*1c90*/  @P4 ST.E desc[UR36][R8.64+0x14], R25 ;  /* 0x0000141908004985 */ /* 0x0003e8000c101924 */
[----:B------:R1:W-:Y:S04]  /*1ca0*/  @P5 ST.E desc[UR36][R8.64+0x18], R27 ;  /* 0x0000181b08005985 */ /* 0x0003e8000c101924 */
[----:B------:R1:W-:Y:S02]  /*1cb0*/  @P6 ST.E desc[UR36][R8.64+0x1c], R24 ;  /* 0x00001c1808006985 */ /* 0x0003e4000c101924 */
.L_x_30:
[----:B------:R-:W-:Y:S05]  /*1cc0*/  @!P2 BRA `(.L_x_29) ;  /* 0x000000000098a947 */ /* 0x000fea0003800000 */
[----:B------:R-:W-:Y:S01]  /*1cd0*/  ISETP.NE.AND P6, PT, R10, RZ, PT ;  /* 0x000000ff0a00720c */ /* 0x000fe20003fc5270 */
[----:B------:R-:W-:-:S12]  /*1ce0*/  @!P1 BRA `(.L_x_31) ;  /* 0x0000000000489947 */ /* 0x000fd80003800000 */
[----:B-1----:R-:W-:-:S05]  /*1cf0*/  IMAD.WIDE.U32 R8, R15, 0x4, R16 ;  /* 0x000000040f087825 */ /* 0x002fca00078e0010 */
[----:B------:R-:W2:Y:S04]  /*1d00*/  LD.E R22, desc[UR36][R8.64] ;  /* 0x0000002408167980 */ /* 0x000ea8000c101900 */
[----:B------:R-:W3:Y:S04]  /*1d10*/  LD.E R24, desc[UR36][R8.64+0x4] ;  /* 0x0000042408187980 */ /* 0x000ee8000c101900 */
[----:B------:R-:W4:Y:S04]  /*1d20*/  LD.E R26, desc[UR36][R8.64+0x8] ;  /* 0x00000824081a7980 */ /* 0x000f28000c101900 */
[----:B------:R-:W5:Y:S01]  /*1d30*/  LD.E R28, desc[UR36][R8.64+0xc] ;  /* 0x00000c24081c7980 */ /* 0x000f62000c101900 */
[----:B------:R-:W-:Y:S01]  /*1d40*/  VIADD R15, R15, 0x4 ;  /* 0x000000040f0f7836 */ /* 0x000fe20000000000 */
[----:B--2---:R-:W-:-:S02]  /*1d50*/  ISETP.GT.AND P2, PT, R22, R11, PT ;  /* 0x0000000b1600720c */ /* 0x004fc40003f44270 */
[-C--:B---3--:R-:W-:Y:S02]  /*1d60*/  ISETP.GT.AND P3, PT, R24, R11.reuse, PT ;  /* 0x0000000b1800720c */ /* 0x088fe40003f64270 */
[-C--:B----4-:R-:W-:Y:S02]  /*1d70*/  ISETP.GT.AND P4, PT, R26, R11.reuse, PT ;  /* 0x0000000b1a00720c */ /* 0x090fe40003f84270 */
[----:B-----5:R-:W-:-:S07]  /*1d80*/  ISETP.GT.AND P5, PT, R28, R11, PT ;  /* 0x0000000b1c00720c */ /* 0x020fce0003fa4270 */
[----:B------:R-:W-:Y:S02]  /*1d90*/  @P2 VIADD R23, R22, 0xffffffff ;  /* 0xffffffff16172836 */ /* 0x000fe40000000000 */
[----:B------:R-:W-:-:S03]  /*1da0*/  @P3 VIADD R25, R24, 0xffffffff ;  /* 0xffffffff18193836 */ /* 0x000fc60000000000 */
[----:B------:R0:W-:Y:S01]  /*1db0*/  @P2 ST.E desc[UR36][R8.64], R23 ;  /* 0x0000001708002985 */ /* 0x0001e2000c101924 */
[----:B------:R-:W-:-:S03]  /*1dc0*/  @P4 VIADD R27, R26, 0xffffffff ;  /* 0xffffffff1a1b4836 */ /* 0x000fc60000000000 */
[----:B------:R0:W-:Y:S01]  /*1dd0*/  @P3 ST.E desc[UR36][R8.64+0x4], R25 ;  /* 0x0000041908003985 */ /* 0x0001e2000c101924 */
[----:B------:R-:W-:-:S03]  /*1de0*/  @P5 VIADD R29, R28, 0xffffffff ;  /* 0xffffffff1c1d5836 */ /* 0x000fc60000000000 */
[----:B------:R0:W-:Y:S04]  /*1df0*/  @P4 ST.E desc[UR36][R8.64+0x8], R27 ;  /* 0x0000081b08004985 */ /* 0x0001e8000c101924 */
[----:B------:R0:W-:Y:S02]  /*1e00*/  @P5 ST.E desc[UR36][R8.64+0xc], R29 ;  /* 0x00000c1d08005985 */ /* 0x0001e4000c101924 */
.L_x_31:
[----:B------:R-:W-:Y:S05]  /*1e10*/  @!P6 BRA `(.L_x_29) ;  /* 0x000000000044e947 */ /* 0x000fea0003800000 */
[----:B01----:R-:W-:-:S05]  /*1e20*/  IMAD.WIDE.U32 R8, R15, 0x4, R16 ;  /* 0x000000040f087825 */ /* 0x003fca00078e0010 */
[----:B------:R-:W2:Y:S02]  /*1e30*/  LD.E R22, desc[UR36][R8.64] ;  /* 0x0000002408167980 */ /* 0x000ea4000c101900 */
[----:B--2---:R-:W-:-:S13]  /*1e40*/  ISETP.GT.AND P2, PT, R22, R11, PT ;  /* 0x0000000b1600720c */ /* 0x004fda0003f44270 */
[----:B------:R-:W-:-:S05]  /*1e50*/  @P2 VIADD R15, R22, 0xffffffff ;  /* 0xffffffff160f2836 */ /* 0x000fca0000000000 */
[----:B------:R2:W-:Y:S01]  /*1e60*/  @P2 ST.E desc[UR36][R8.64], R15 ;  /* 0x0000000f08002985 */ /* 0x0005e2000c101924 */
[----:B------:R-:W-:-:S13]  /*1e70*/  ISETP.NE.AND P2, PT, R10, 0x1, PT ;  /* 0x000000010a00780c */ /* 0x000fda0003f45270 */
[----:B--2---:R-:W-:Y:S05]  /*1e80*/  @!P2 BRA `(.L_x_29) ;  /* 0x000000000028a947 */ /* 0x004fea0003800000 */
        /* <DEDUP_REMOVED lines=9> */
[----:B------:R2:W-:Y:S02]  /*1f20*/  @P2 ST.E desc[UR36][R8.64+0x8], R11 ;  /* 0x0000080b08002985 */ /* 0x0005e4000c101924 */
.L_x_29:
[C---:B012---:R-:W-:Y:S02]  /*1f30*/  IADD3 R8, P2, PT, R13.reuse, R4, RZ ;  /* 0x000000040d087210 */ /* 0x047fe40007f5e0ff */
[----:B------:R-:W-:Y:S02]  /*1f40*/  MOV R11, 0x1 ;  /* 0x00000001000b7802 */ /* 0x000fe40000000f00 */
[----:B------:R-:W-:-:S03]  /*1f50*/  LEA.HI.X.SX32 R9, R13, R5, 0x1, P2 ;  /* 0x000000050d097211 */ /* 0x000fc600010f0eff */
[----:B------:R0:W-:Y:S04]  /*1f60*/  ST.E.U8 desc[UR36][R6.64], R11 ;  /* 0x0000000b06007985 */ /* 0x0001e8000c101124 */
[----:B------:R0:W-:Y:S01]  /*1f70*/  ST.E.U8 desc[UR36][R8.64], RZ ;  /* 0x000000ff08007985 */ /* 0x0001e2000c101124 */
[----:B------:R-:W-:Y:S05]  /*1f80*/  BRA `(.L_x_32) ;  /* 0xfffffff000e47947 */ /* 0x000fea000383ffff */
.L_x_22:
[----:B------:R-:W-:Y:S05]  /*1f90*/  BSYNC.RECONVERGENT B0 ;  /* 0x0000000000007941 */ /* 0x000fea0003800200 */
.L_x_18:
[----:B------:R-:W-:Y:S05]  /*1fa0*/  BRA `(.L_x_16) ;  /* 0x0000000000a07947 */ /* 0x000fea0003800000 */
.L_x_17:
[----:B------:R-:W-:Y:S01]  /*1fb0*/  BSSY.RECONVERGENT B0, `(.L_x_16) ;  /* 0x0000027000007945 */ /* 0x000fe20003800200 */
[----:B------:R-:W-:-:S07]  /*1fc0*/  VIADD R0, R0, 0xffffffff ;  /* 0xffffffff00007836 */ /* 0x000fce0000000000 */
.L_x_40:
[----:B0-----:R-:W0:Y:S01]  /*1fd0*/  LDC R2, c[0x0][0x380] ;  /* 0x0000e000ff027b82 */ /* 0x001e220000000800 */
[----:B------:R-:W1:Y:S01]  /*1fe0*/  LDCU UR4, c[0x0][0x380] ;  /* 0x00007000ff0477ac */ /* 0x000e620008000800 */
[----:B------:R-:W-:Y:S01]  /*1ff0*/  BSSY.RECONVERGENT B2, `(.L_x_33) ;  /* 0x000000d000027945 */ /* 0x000fe20003800200 */
[----:B-1----:R-:W-:-:S07]  /*2000*/  IMAD.U32 R9, RZ, RZ, UR4 ;  /* 0x00000004ff097e24 */ /* 0x002fce000f8e00ff */
.L_x_35:
[----:B------:R-:W-:Y:S01]  /*2010*/  ISETP.GE.AND P0, PT, R9, 0x1, PT ;  /* 0x000000010900780c */ /* 0x000fe20003f06270 */
[----:B------:R-:W-:Y:S02]  /*2020*/  IMAD.MOV.U32 R8, RZ, RZ, R9 ;  /* 0x000000ffff087224 */ /* 0x000fe400078e0009 */
[----:B------:R-:W-:-:S10]  /*2030*/  IMAD.MOV.U32 R9, RZ, RZ, R0 ;  /* 0x000000ffff097224 */ /* 0x000fd400078e0000 */
[----:B------:R-:W-:Y:S05]  /*2040*/  @!P0 BRA `(.L_x_34) ;  /* 0x00000000001c8947 */ /* 0x000fea0003800000 */
[----:B------:R-:W-:-:S05]  /*2050*/  VIADD R9, R8, 0xffffffff ;  /* 0xffffffff08097836 */ /* 0x000fca0000000000 */
[----:B------:R-:W-:-:S05]  /*2060*/  IADD3 R6, P0, PT, R9, R4, RZ ;  /* 0x0000000409067210 */ /* 0x000fca0007f1e0ff */
[----:B------:R-:W-:-:S05]  /*2070*/  IMAD.X R7, RZ, RZ, R5, P0 ;  /* 0x000000ffff077224 */ /* 0x000fca00000e0605 */
[----:B------:R-:W2:Y:S02]  /*2080*/  LD.E.U8 R6, desc[UR36][R6.64] ;  /* 0x0000002406067980 */ /* 0x000ea4000c101100 */
[----:B--2---:R-:W-:-:S13]  /*2090*/  ISETP.NE.AND P0, PT, R6, RZ, PT ;  /* 0x000000ff0600720c */ /* 0x004fda0003f05270 */
[----:B------:R-:W-:Y:S05]  /*20a0*/  @!P0 BRA `(.L_x_35) ;  /* 0xfffffffc00d88947 */ /* 0x000fea000383ffff */
[----:B0-----:R-:W-:-:S07]  /*20b0*/  IMAD.MOV.U32 R2, RZ, RZ, R8 ;  /* 0x000000ffff027224 */ /* 0x001fce00078e0008 */
.L_x_34:
[----:B------:R-:W-:Y:S05]  /*20c0*/  BSYNC.RECONVERGENT B2 ;  /* 0x0000000000027941 */ /* 0x000fea0003800200 */
.L_x_33:
[----:B0-----:R-:W-:-:S13]  /*20d0*/  ISETP.GE.AND P0, PT, R2, 0x1, PT ;  /* 0x000000010200780c */ /* 0x001fda0003f06270 */
[----:B------:R-:W-:Y:S05]  /*20e0*/  @!P0 BRA `(.L_x_36) ;  /* 0x00000000004c8947 */ /* 0x000fea0003800000 */
[----:B------:R-:W-:Y:S01]  /*20f0*/  BSSY.RELIABLE B2, `(.L_x_37) ;  /* 0x000000c000027945 */ /* 0x000fe20003800100 */
[----:B------:R-:W-:-:S07]  /*2100*/  IMAD.MOV.U32 R11, RZ, RZ, RZ ;  /* 0x000000ffff0b7224 */ /* 0x000fce00078e00ff */
.L_x_39:
[----:B------:R-:W-:-:S05]  /*2110*/  IADD3 R6, P0, PT, R11, R4, RZ ;  /* 0x000000040b067210 */ /* 0x000fca0007f1e0ff */
[----:B------:R-:W-:-:S05]  /*2120*/  IMAD.X R7, RZ, RZ, R5, P0 ;  /* 0x000000ffff077224 */ /* 0x000fca00000e0605 */
[----:B------:R-:W2:Y:S02]  /*2130*/  LD.E.U8 R8, desc[UR36][R6.64] ;  /* 0x0000002406087980 */ /* 0x000ea4000c101100 */
[----:B--2---:R-:W-:-:S13]  /*2140*/  ISETP.NE.AND P0, PT, R8, RZ, PT ;  /* 0x000000ff0800720c */ /* 0x004fda0003f05270 */
[----:B------:R-:W-:Y:S05]  /*2150*/  @!P0 BRA `(.L_x_38) ;  /* 0x0000000000148947 */ /* 0x000fea0003800000 */
[----:B------:R-:W-:-:S04]  /*2160*/  IADD3 R11, PT, PT, R11, 0x1, RZ ;  /* 0x000000010b0b7810 */ /* 0x000fc80007ffe0ff */
[----:B------:R-:W-:-:S13]  /*2170*/  ISETP.NE.AND P0, PT, R11, R2, PT ;  /* 0x000000020b00720c */ /* 0x000fda0003f05270 */
[----:B------:R-:W-:Y:S05]  /*2180*/  @!P0 BREAK.RELIABLE B2 ;  /* 0x0000000000028942 */ /* 0x000fea0003800100 */
[----:B------:R-:W-:Y:S05]  /*2190*/  @P0 BRA `(.L_x_39) ;  /* 0xfffffffc00dc0947 */ /* 0x000fea000383ffff */
[----:B------:R-:W-:Y:S05]  /*21a0*/  BRA `(.L_x_36) ;  /* 0x00000000001c7947 */ /* 0x000fea0003800000 */
.L_x_38:
[----:B------:R-:W-:Y:S05]  /*21b0*/  BSYNC.RELIABLE B2 ;  /* 0x0000000000027941 */ /* 0x000fea0003800100 */
.L_x_37:
[----:B------:R-:W-:Y:S01]  /*21c0*/  IADD3 R8, P0, PT, R9, R4, RZ ;  /* 0x0000000409087210 */ /* 0x000fe20007f1e0ff */
[----:B------:R-:W-:-:S03]  /*21d0*/  IMAD.MOV.U32 R2, RZ, RZ, 0x1 ;  /* 0x00000001ff027424 */ /* 0x000fc600078e00ff */
[----:B------:R-:W-:Y:S02]  /*21e0*/  LEA.HI.X.SX32 R9, R9, R5, 0x1, P0 ;  /* 0x0000000509097211 */ /* 0x000fe400000f0eff */
[----:B------:R0:W-:Y:S04]  /*21f0*/  ST.E.U8 desc[UR36][R6.64], R2 ;  /* 0x0000000206007985 */ /* 0x0001e8000c101124 */
[----:B------:R0:W-:Y:S01]  /*2200*/  ST.E.U8 desc[UR36][R8.64], RZ ;  /* 0x000000ff08007985 */ /* 0x0001e2000c101124 */
[----:B------:R-:W-:Y:S05]  /*2210*/  BRA `(.L_x_40) ;  /* 0xfffffffc006c7947 */ /* 0x000fea000383ffff */
.L_x_36:
[----:B------:R-:W-:Y:S05]  /*2220*/  BSYNC.RECONVERGENT B0 ;  /* 0x0000000000007941 */ /* 0x000fea0003800200 */
.L_x_16:
[----:B------:R-:W-:Y:S05]  /*2230*/  BSYNC.RECONVERGENT B1 ;  /* 0x0000000000017941 */ /* 0x000fea0003800200 */
.L_x_15:
[----:B0-----:R-:W0:Y:S01]  /*2240*/  LDC R0, c[0x0][0x380] ;  /* 0x0000e000ff007b82 */ /* 0x001e220000000800 */
[----:B------:R-:W-:Y:S01]  /*2250*/  IMAD.MOV.U32 R2, RZ, RZ, RZ ;  /* 0x000000ffff027224 */ /* 0x000fe200078e00ff */
[----:B0-----:R-:W-:-:S13]  /*2260*/  ISETP.GE.AND P0, PT, R0, 0x1, PT ;  /* 0x000000010000780c */ /* 0x001fda0003f06270 */
[----:B------:R-:W-:Y:S05]  /*2270*/  @!P0 BRA `(.L_x_41) ;  /* 0x0000000800908947 */ /* 0x000fea0003800000 */
[C---:B------:R-:W-:Y:S01]  /*2280*/  ISETP.GE.U32.AND P1, PT, R0.reuse, 0x10, PT ;  /* 0x000000100000780c */ /* 0x040fe20003f26070 */
[----:B-1----:R-:W-:Y:S01]  /*2290*/  IMAD.MOV.U32 R9, RZ, RZ, RZ ;  /* 0x000000ffff097224 */ /* 0x002fe200078e00ff */
[----:B------:R-:W-:Y:S01]  /*22a0*/  LOP3.LUT R24, R0, 0xf, RZ, 0xc0, !PT ;  /* 0x0000000f00187812 */ /* 0x000fe200078ec0ff */
[----:B------:R-:W-:-:S03]  /*22b0*/  IMAD.MOV.U32 R2, RZ, RZ, RZ ;  /* 0x000000ffff027224 */ /* 0x000fc600078e00ff */
[----:B------:R-:W-:-:S07]  /*22c0*/  ISETP.NE.AND P0, PT, R24, RZ, PT ;  /* 0x000000ff1800720c */ /* 0x000fce0003f05270 */
[----:B------:R-:W-:Y:S06]  /*22d0*/  @!P1 BRA `(.L_x_42) ;  /* 0x0000000400309947 */ /* 0x000fec0003800000 */
[----:B------:R-:W-:Y:S01]  /*22e0*/  IADD3 R6, P1, PT, R4, 0x7, RZ ;  /* 0x0000000704067810 */ /* 0x000fe20007f3e0ff */
[----:B------:R-:W-:Y:S01]  /*22f0*/  BSSY.RECONVERGENT B0, `(.L_x_42) ;  /* 0x000004a000007945 */ /* 0x000fe20003800200 */
[----:B------:R-:W-:Y:S01]  /*2300*/  LOP3.LUT R9, R0, 0x7ffffff0, RZ, 0xc0, !PT ;  /* 0x7ffffff000097812 */ /* 0x000fe200078ec0ff */
[----:B------:R-:W-:Y:S02]  /*2310*/  IMAD.MOV.U32 R2, RZ, RZ, RZ ;  /* 0x000000ffff027224 */ /* 0x000fe400078e00ff */
[----:B------:R-:W-:Y:S02]  /*2320*/  IMAD.X R7, RZ, RZ, R5, P1 ;  /* 0x000000ffff077224 */ /* 0x000fe400008e0605 */
[----:B------:R-:W-:-:S07]  /*2330*/  IMAD.MOV R25, RZ, RZ, -R9 ;  /* 0x000000ffff197224 */ /* 0x000fce00078e0a09 */
.L_x_43:
[----:B------:R-:W2:Y:S04]  /*2340*/  LD.E.U8 R11, desc[UR36][R6.64+-0x7] ;  /* 0xfffff924060b7980 */ /* 0x000ea8000c101100 */
[----:B------:R-:W3:Y:S04]  /*2350*/  LD.E.U8 R22, desc[UR36][R6.64+-0x6] ;  /* 0xfffffa2406167980 */ /* 0x000ee8000c101100 */
[----:B------:R-:W4:Y:S04]  /*2360*/  LD.E.U8 R23, desc[UR36][R6.64+-0x5] ;  /* 0xfffffb2406177980 */ /* 0x000f28000c101100 */
[----:B------:R-:W5:Y:S04]  /*2370*/  LD.E.U8 R21, desc[UR36][R6.64+-0x4] ;  /* 0xfffffc2406157980 */ /* 0x000f68000c101100 */
[----:B------:R-:W5:Y:S04]  /*2380*/  LD.E.U8 R8, desc[UR36][R6.64+-0x3] ;  /* 0xfffffd2406087980 */ /* 0x000f68000c101100 */
[----:B------:R-:W5:Y:S04]  /*2390*/  LD.E.U8 R10, desc[UR36][R6.64+-0x2] ;  /* 0xfffffe24060a7980 */ /* 0x000f68000c101100 */
[----:B------:R-:W5:Y:S04]  /*23a0*/  LD.E.U8 R20, desc[UR36][R6.64+-0x1] ;  /* 0xffffff2406147980 */ /* 0x000f68000c101100 */
[----:B------:R-:W5:Y:S04]  /*23b0*/  LD.E.U8 R15, desc[UR36][R6.64] ;  /* 0x00000024060f7980 */ /* 0x000f68000c101100 */
[----:B------:R-:W5:Y:S04]  /*23c0*/  LD.E.U8 R14, desc[UR36][R6.64+0x1] ;  /* 0x00000124060e7980 */ /* 0x000f68000c101100 */
[----:B------:R-:W5:Y:S04]  /*23d0*/  LD.E.U8 R13, desc[UR36][R6.64+0x2] ;  /* 0x00000224060d7980 */ /* 0x000f68000c101100 */
[----:B------:R-:W5:Y:S01]  /*23e0*/  LD.E.U8 R12, desc[UR36][R6.64+0x3] ;  /* 0x00000324060c7980 */ /* 0x000f62000c101100 */
[----:B--2---:R-:W-:-:S03]  /*23f0*/  ISETP.NE.AND P1, PT, R11, RZ, PT ;  /* 0x000000ff0b00720c */ /* 0x004fc60003f25270 */
[----:B------:R-:W2:Y:S01]  /*2400*/  LD.E.U8 R11, desc[UR36][R6.64+0x4] ;  /* 0x00000424060b7980 */ /* 0x000ea2000c101100 */
[----:B---3--:R-:W-:Y:S01]  /*2410*/  ISETP.NE.AND P2, PT, R22, RZ, PT ;  /* 0x000000ff1600720c */ /* 0x008fe20003f45270 */
[----:B------:R-:W-:-:S08]  /*2420*/  VIADD R22, R2, 0x1 ;  /* 0x0000000102167836 */ /* 0x000fd00000000000 */
[----:B------:R-:W-:Y:S01]  /*2430*/  @!P1 IMAD.MOV R22, RZ, RZ, R2 ;  /* 0x000000ffff169224 */ /* 0x000fe200078e0202 */
[----:B----4-:R-:W-:Y:S01]  /*2440*/  ISETP.NE.AND P1, PT, R23, RZ, PT ;  /* 0x000000ff1700720c */ /* 0x010fe20003f25270 */
[----:B------:R-:W3:Y:S03]  /*2450*/  LD.E.U8 R2, desc[UR36][R6.64+0x5] ;  /* 0x0000052406027980 */ /* 0x000ee6000c101100 */
[----:B------:R-:W-:Y:S01]  /*2460*/  IADD3 R23, PT, PT, R22, 0x1, RZ ;  /* 0x0000000116177810 */ /* 0x000fe20007ffe0ff */
[----:B------:R-:W-:Y:S02]  /*2470*/  @!P2 IMAD.MOV R23, RZ, RZ, R22 ;  /* 0x000000ffff17a224 */ /* 0x000fe400078e0216 */
[----:B------:R-:W4:Y:S02]  /*2480*/  LD.E.U8 R22, desc[UR36][R6.64+0x6] ;  /* 0x0000062406167980 */ /* 0x000f24000c101100 */
[----:B------:R-:W-:-:S04]  /*2490*/  VIADD R26, R23, 0x1 ;  /* 0x00000001171a7836 */ /* 0x000fc80000000000 */
[----:B------:R-:W-:Y:S02]  /*24a0*/  @!P1 IMAD.MOV R26, RZ, RZ, R23 ;  /* 0x000000ffff1a9224 */ /* 0x000fe400078e0217 */
[----:B------:R-:W4:Y:S01]  /*24b0*/  LD.E.U8 R23, desc[UR36][R6.64+0x7] ;  /* 0x0000072406177980 */ /* 0x000f22000c101100 */
[----:B-----5:R-:W-:-:S03]  /*24c0*/  ISETP.NE.AND P1, PT, R21, RZ, PT ;  /* 0x000000ff1500720c */ /* 0x020fc60003f25270 */
[----:B------:R0:W5:Y:S01]  /*24d0*/  LD.E.U8 R21, desc[UR36][R6.64+0x8] ;  /* 0x0000082406157980 */ /* 0x000162000c101100 */
[----:B------:R-:W-:Y:S01]  /*24e0*/  ISETP.NE.AND P2, PT, R8, RZ, PT ;  /* 0x000000ff0800720c */ /* 0x000fe20003f45270 */
[----:B------:R-:W-:Y:S02]  /*24f0*/  VIADD R8, R26, 0x1 ;  /* 0x000000011a087836 */ /* 0x000fe40000000000 */
[----:B------:R-:W-:-:S06]  /*2500*/  VIADD R25, R25, 0x10 ;  /* 0x0000001019197836 */ /* 0x000fcc0000000000 */
[----:B------:R-:W-:Y:S01]  /*2510*/  @!P1 IMAD.MOV R8, RZ, RZ, R26 ;  /* 0x000000ffff089224 */ /* 0x000fe200078e021a */
[----:B------:R-:W-:Y:S02]  /*2520*/  ISETP.NE.AND P1, PT, R10, RZ, PT ;  /* 0x000000ff0a00720c */ /* 0x000fe40003f25270 */
[----:B0-----:R-:W-:Y:S01]  /*2530*/  IADD3 R6, P3, PT, R6, 0x10, RZ ;  /* 0x0000001006067810 */ /* 0x001fe20007f7e0ff */
[----:B------:R-:W-:Y:S02]  /*2540*/  VIADD R10, R8, 0x1 ;  /* 0x00000001080a7836 */ /* 0x000fe40000000000 */
[----:B------:R-:W-:Y:S01]  /*2550*/  @!P2 IMAD.MOV R10, RZ, RZ, R8 ;  /* 0x000000ffff0aa224 */ /* 0x000fe200078e0208 */
[----:B------:R-:W-:Y:S02]  /*2560*/  ISETP.NE.AND P2, PT, R20, RZ, PT ;  /* 0x000000ff1400720c */ /* 0x000fe40003f45270 */
[----:B------:R-:W-:Y:S01]  /*2570*/  IADD3.X R7, PT, PT, RZ, R7, RZ, P3, !PT ;  /* 0x00000007ff077210 */ /* 0x000fe20001ffe4ff */
[----:B------:R-:W-:-:S04]  /*2580*/  VIADD R8, R10, 0x1 ;  /* 0x000000010a087836 */ /* 0x000fc80000000000 */
[----:B------:R-:W-:Y:S01]  /*2590*/  @!P1 IMAD.MOV R8, RZ, RZ, R10 ;  /* 0x000000ffff089224 */ /* 0x000fe200078e020a */
[----:B------:R-:W-:-:S04]  /*25a0*/  ISETP.NE.AND P1, PT, R15, RZ, PT ;  /* 0x000000ff0f00720c */ /* 0x000fc80003f25270 */
[----:B------:R-:W-:Y:S01]  /*25b0*/  IADD3 R10, PT, PT, R8, 0x1, RZ ;  /* 0x00000001080a7810 */ /* 0x000fe20007ffe0ff */
[----:B------:R-:W-:Y:S01]  /*25c0*/  @!P2 IMAD.MOV R10, RZ, RZ, R8 ;  /* 0x000000ffff0aa224 */ /* 0x000fe200078e0208 */
[----:B------:R-:W-:-:S03]  /*25d0*/  ISETP.NE.AND P2, PT, R14, RZ, PT ;  /* 0x000000ff0e00720c */ /* 0x000fc60003f45270 */
[----:B------:R-:W-:-:S04]  /*25e0*/  VIADD R8, R10, 0x1 ;  /* 0x000000010a087836 */ /* 0x000fc80000000000 */
[----:B------:R-:W-:Y:S01]  /*25f0*/  @!P1 IMAD.MOV R8, RZ, RZ, R10 ;  /* 0x000000ffff089224 */ /* 0x000fe200078e020a */
[----:B------:R-:W-:-:S03]  /*2600*/  ISETP.NE.AND P1, PT, R13, RZ, PT ;  /* 0x000000ff0d00720c */ /* 0x000fc60003f25270 */
[----:B------:R-:W-:Y:S02]  /*2610*/  VIADD R10, R8, 0x1 ;  /* 0x00000001080a7836 */ /* 0x000fe40000000000 */
[----:B------:R-:W-:Y:S01]  /*2620*/  @!P2 IMAD.MOV R10, RZ, RZ, R8 ;  /* 0x000000ffff0aa224 */ /* 0x000fe200078e0208 */
[----:B------:R-:W-:-:S03]  /*2630*/  ISETP.NE.AND P2, PT, R12, RZ, PT ;  /* 0x000000ff0c00720c */ /* 0x000fc60003f45270 */
[----:B------:R-:W-:-:S04]  /*2640*/  VIADD R8, R10, 0x1 ;  /* 0x000000010a087836 */ /* 0x000fc80000000000 */
[----:B------:R-:W-:-:S04]  /*2650*/  @!P1 IMAD.MOV R8, RZ, RZ, R10 ;  /* 0x000000ffff089224 */ /* 0x000fc800078e020a */
[----:B------:R-:W-:Y:S02]  /*2660*/  VIADD R10, R8, 0x1 ;  /* 0x00000001080a7836 */ /* 0x000fe40000000000 */
[----:B------:R-:W-:Y:S01]  /*2670*/  @!P2 IMAD.MOV R10, RZ, RZ, R8 ;  /* 0x000000ffff0aa224 */ /* 0x000fe200078e0208 */
[----:B--2---:R-:W-:Y:S02]  /*2680*/  ISETP.NE.AND P1, PT, R11, RZ, PT ;  /* 0x000000ff0b00720c */ /* 0x004fe40003f25270 */
[----:B---3--:R-:W-:Y:S02]  /*2690*/  ISETP.NE.AND P2, PT, R2, RZ, PT ;  /* 0x000000ff0200720c */ /* 0x008fe40003f45270 */
[----:B------:R-:W-:-:S09]  /*26a0*/  IADD3 R2, PT, PT, R10, 0x1, RZ ;  /* 0x000000010a027810 */ /* 0x000fd20007ffe0ff */
[----:B------:R-:W-:Y:S01]  /*26b0*/  @!P1 IMAD.MOV R2, RZ, RZ, R10 ;  /* 0x000000ffff029224 */ /* 0x000fe200078e020a */
[----:B----4-:R-:W-:-:S03]  /*26c0*/  ISETP.NE.AND P1, PT, R22, RZ, PT ;  /* 0x000000ff1600720c */ /* 0x010fc60003f25270 */
[----:B------:R-:W-:Y:S02]  /*26d0*/  VIADD R8, R2, 0x1 ;  /* 0x0000000102087836 */ /* 0x000fe40000000000 */
[----:B------:R-:W-:Y:S01]  /*26e0*/  @!P2 IMAD.MOV R8, RZ, RZ, R2 ;  /* 0x000000ffff08a224 */ /* 0x000fe200078e0202 */
[----:B------:R-:W-:-:S03]  /*26f0*/  ISETP.NE.AND P2, PT, R23, RZ, PT ;  /* 0x000000ff1700720c */ /* 0x000fc60003f45270 */
[----:B------:R-:W-:-:S04]  /*2700*/  VIADD R2, R8, 0x1 ;  /* 0x0000000108027836 */ /* 0x000fc80000000000 */
[----:B------:R-:W-:Y:S01]  /*2710*/  @!P1 IMAD.MOV R2, RZ, RZ, R8 ;  /* 0x000000ffff029224 */ /* 0x000fe200078e0208 */
[----:B-----5:R-:W-:-:S03]  /*2720*/  ISETP.NE.AND P1, PT, R21, RZ, PT ;  /* 0x000000ff1500720c */ /* 0x020fc60003f25270 */
[----:B------:R-:W-:Y:S02]  /*2730*/  VIADD R8, R2, 0x1 ;  /* 0x0000000102087836 */ /* 0x000fe40000000000 */
[----:B------:R-:W-:Y:S01]  /*2740*/  @!P2 IMAD.MOV R8, RZ, RZ, R2 ;  /* 0x000000ffff08a224 */ /* 0x000fe200078e0202 */
[----:B------:R-:W-:-:S03]  /*2750*/  ISETP.NE.AND P2, PT, R25, RZ, PT ;  /* 0x000000ff1900720c */ /* 0x000fc60003f45270 */
[----:B------:R-:W-:-:S04]  /*2760*/  VIADD R2, R8, 0x1 ;  /* 0x0000000108027836 */ /* 0x000fc80000000000 */
[----:B------:R-:W-:-:S06]  /*2770*/  @!P1 IMAD.MOV R2, RZ, RZ, R8 ;  /* 0x000000ffff029224 */ /* 0x000fcc00078e0208 */
[----:B------:R-:W-:Y:S05]  /*2780*/  @P2 BRA `(.L_x_43) ;  /* 0xfffffff800ec2947 */ /* 0x000fea000383ffff */
[----:B------:R-:W-:Y:S05]  /*2790*/  BSYNC.RECONVERGENT B0 ;  /* 0x0000000000007941 */ /* 0x000fea0003800200 */
.L_x_42:
[----:B------:R-:W-:Y:S04]  /*27a0*/  BSSY.RECONVERGENT B0, `(.L_x_41) ;  /* 0x0000051000007945 */ /* 0x000fe80003800200 */
[----:B------:R-:W-:Y:S05]  /*27b0*/  @!P0 BRA `(.L_x_44) ;  /* 0x00000004003c8947 */ /* 0x000fea0003800000 */
[----:B------:R-:W-:Y:S02]  /*27c0*/  ISETP.GE.U32.AND P1, PT, R24, 0x8, PT ;  /* 0x000000081800780c */ /* 0x000fe40003f26070 */
[----:B------:R-:W-:-:S04]  /*27d0*/  LOP3.LUT R20, R0, 0x7, RZ, 0xc0, !PT ;  /* 0x0000000700147812 */ /* 0x000fc800078ec0ff */
[----:B------:R-:W-:-:S07]  /*27e0*/  ISETP.NE.AND P0, PT, R20, RZ, PT ;  /* 0x000000ff1400720c */ /* 0x000fce0003f05270 */
[----:B------:R-:W-:Y:S06]  /*27f0*/  @!P1 BRA `(.L_x_45) ;  /* 0x00000000008c9947 */ /* 0x000fec0003800000 */
[----:B------:R-:W-:-:S05]  /*2800*/  IADD3 R6, P1, PT, R9, R4, RZ ;  /* 0x0000000409067210 */ /* 0x000fca0007f3e0ff */
[----:B------:R-:W-:-:S05]  /*2810*/  IMAD.X R7, RZ, RZ, R5, P1 ;  /* 0x000000ffff077224 */ /* 0x000fca00008e0605 */
[----:B------:R-:W2:Y:S04]  /*2820*/  LD.E.U8 R21, desc[UR36][R6.64] ;  /* 0x0000002406157980 */ /* 0x000ea8000c101100 */
[----:B------:R-:W3:Y:S04]  /*2830*/  LD.E.U8 R8, desc[UR36][R6.64+0x1] ;  /* 0x0000012406087980 */ /* 0x000ee8000c101100 */
[----:B------:R-:W4:Y:S04]  /*2840*/  LD.E.U8 R10, desc[UR36][R6.64+0x2] ;  /* 0x00000224060a7980 */ /* 0x000f28000c101100 */
[----:B------:R-:W5:Y:S04]  /*2850*/  LD.E.U8 R11, desc[UR36][R6.64+0x3] ;  /* 0x00000324060b7980 */ /* 0x000f68000c101100 */
[----:B------:R-:W5:Y:S04]  /*2860*/  LD.E.U8 R12, desc[UR36][R6.64+0x4] ;  /* 0x00000424060c7980 */ /* 0x000f68000c101100 */
[----:B------:R-:W5:Y:S04]  /*2870*/  LD.E.U8 R13, desc[UR36][R6.64+0x5] ;  /* 0x00000524060d7980 */ /* 0x000f68000c101100 */
[----:B------:R-:W5:Y:S04]  /*2880*/  LD.E.U8 R14, desc[UR36][R6.64+0x6] ;  /* 0x00000624060e7980 */ /* 0x000f68000c101100 */
[----:B------:R0:W5:Y:S01]  /*2890*/  LD.E.U8 R15, desc[UR36][R6.64+0x7] ;  /* 0x00000724060f7980 */ /* 0x000162000c101100 */
[----:B------:R-:W-:Y:S01]  /*28a0*/  VIADD R9, R9, 0x8 ;  /* 0x0000000809097836 */ /* 0x000fe20000000000 */
[----:B--2---:R-:W-:-:S02]  /*28b0*/  ISETP.NE.AND P1, PT, R21, RZ, PT ;  /* 0x000000ff1500720c */ /* 0x004fc40003f25270 */
[----:B---3--:R-:W-:Y:S01]  /*28c0*/  ISETP.NE.AND P2, PT, R8, RZ, PT ;  /* 0x000000ff0800720c */ /* 0x008fe20003f45270 */
[----:B------:R-:W-:-:S10]  /*28d0*/  VIADD R8, R2, 0x1 ;  /* 0x0000000102087836 */ /* 0x000fd40000000000 */
[----:B------:R-:W-:Y:S01]  /*28e0*/  @!P1 IMAD.MOV R8, RZ, RZ, R2 ;  /* 0x000000ffff089224 */ /* 0x000fe200078e0202 */
[----:B----4-:R-:W-:-:S03]  /*28f0*/  ISETP.NE.AND P1, PT, R10, RZ, PT ;  /* 0x000000ff0a00720c */ /* 0x010fc60003f25270 */
[----:B------:R-:W-:Y:S02]  /*2900*/  VIADD R2, R8, 0x1 ;  /* 0x0000000108027836 */ /* 0x000fe40000000000 */
[----:B------:R-:W-:Y:S01]  /*2910*/  @!P2 IMAD.MOV R2, RZ, RZ, R8 ;  /* 0x000000ffff02a224 */ /* 0x000fe200078e0208 */
[----:B-----5:R-:W-:-:S03]  /*2920*/  ISETP.NE.AND P2, PT, R11, RZ, PT ;  /* 0x000000ff0b00720c */ /* 0x020fc60003f45270 */
[----:B------:R-:W-:-:S04]  /*2930*/  VIADD R8, R2, 0x1 ;  /* 0x0000000102087836 */ /* 0x000fc80000000000 */
[----:B------:R-:W-:Y:S01]  /*2940*/  @!P1 IMAD.MOV R8, RZ, RZ, R2 ;  /* 0x000000ffff089224 */ /* 0x000fe200078e0202 */
[----:B------:R-:W-:-:S03]  /*2950*/  ISETP.NE.AND P1, PT, R12, RZ, PT ;  /* 0x000000ff0c00720c */ /* 0x000fc60003f25270 */
[C---:B------:R-:W-:Y:S02]  /*2960*/  VIADD R2, R8.reuse, 0x1 ;  /* 0x0000000108027836 */ /* 0x040fe40000000000 */
[----:B------:R-:W-:Y:S02]  /*2970*/  @!P2 IADD3 R2, PT, PT, R8, RZ, RZ ;  /* 0x000000ff0802a210 */ /* 0x000fe40007ffe0ff */
[----:B------:R-:W-:-:S03]  /*2980*/  ISETP.NE.AND P2, PT, R13, RZ, PT ;  /* 0x000000ff0d00720c */ /* 0x000fc60003f45270 */
[----:B0-----:R-:W-:-:S03]  /*2990*/  VIADD R6, R2, 0x1 ;  /* 0x0000000102067836 */ /* 0x001fc60000000000 */
[----:B------:R-:W-:Y:S01]  /*29a0*/  @!P1 IMAD.MOV R6, RZ, RZ, R2 ;  /* 0x000000ffff069224 */ /* 0x000fe200078e0202 */
[----:B------:R-:W-:-:S03]  /*29b0*/  ISETP.NE.AND P1, PT, R14, RZ, PT ;  /* 0x000000ff0e00720c */ /* 0x000fc60003f25270 */
[----:B------:R-:W-:-:S03]  /*29c0*/  VIADD R2, R6, 0x1 ;  /* 0x0000000106027836 */ /* 0x000fc60000000000 */
[----:B------:R-:W-:Y:S01]  /*29d0*/  @!P2 IMAD.MOV R2, RZ, RZ, R6 ;  /* 0x000000ffff02a224 */ /* 0x000fe200078e0206 */
[----:B------:R-:W-:-:S03]  /*29e0*/  ISETP.NE.AND P2, PT, R15, RZ, PT ;  /* 0x000000ff0f00720c */ /* 0x000fc60003f45270 */
[----:B------:R-:W-:-:S03]  /*29f0*/  VIADD R6, R2, 0x1 ;  /* 0x0000000102067836 */ /* 0x000fc60000000000 */
[----:B------:R-:W-:-:S04]  /*2a00*/  @!P1 IMAD.MOV R6, RZ, RZ, R2 ;  /* 0x000000ffff069224 */ /* 0x000fc800078e0202 */
[----:B------:R-:W-:-:S03]  /*2a10*/  VIADD R2, R6, 0x1 ;  /* 0x0000000106027836 */ /* 0x000fc60000000000 */
[----:B------:R-:W-:-:S07]  /*2a20*/  @!P2 IMAD.MOV R2, RZ, RZ, R6 ;  /* 0x000000ffff02a224 */ /* 0x000fce00078e0206 */
.L_x_45:
[----:B------:R-:W-:Y:S05]  /*2a30*/  @!P0 BRA `(.L_x_44) ;  /* 0x00000000009c8947 */ /* 0x000fea0003800000 */
[----:B------:R-:W-:Y:S02]  /*2a40*/  ISETP.GE.U32.AND P0, PT, R20, 0x4, PT ;  /* 0x000000041400780c */ /* 0x000fe40003f06070 */
[----:B------:R-:W-:-:S04]  /*2a50*/  LOP3.LUT R8, R0, 0x3, RZ, 0xc0, !PT ;  /* 0x0000000300087812 */ /* 0x000fc800078ec0ff */
[----:B------:R-:W-:-:S07]  /*2a60*/  ISETP.NE.AND P2, PT, R8, RZ, PT ;  /* 0x000000ff0800720c */ /* 0x000fce0003f45270 */
[----:B------:R-:W-:Y:S06]  /*2a70*/  @!P0 BRA `(.L_x_46) ;  /* 0x00000000004c8947 */ /* 0x000fec0003800000 */
[----:B------:R-:W-:-:S04]  /*2a80*/  IADD3 R6, P0, PT, R9, R4, RZ ;  /* 0x0000000409067210 */ /* 0x000fc80007f1e0ff */
[----:B------:R-:W-:-:S05]  /*2a90*/  IADD3.X R7, PT, PT, RZ, R5, RZ, P0, !PT ;  /* 0x00000005ff077210 */ /* 0x000fca00007fe4ff */
[----:B------:R-:W2:Y:S04]  /*2aa0*/  LD.E.U8 R12, desc[UR36][R6.64] ;  /* 0x00000024060c7980 */ /* 0x000ea8000c101100 */
[----:B------:R-:W3:Y:S04]  /*2ab0*/  LD.E.U8 R0, desc[UR36][R6.64+0x1] ;  /* 0x0000012406007980 */ /* 0x000ee8000c101100 */
[----:B------:R-:W4:Y:S04]  /*2ac0*/  LD.E.U8 R10, desc[UR36][R6.64+0x2] ;  /* 0x00000224060a7980 */ /* 0x000f28000c101100 */
[----:B------:R-:W5:Y:S01]  /*2ad0*/  LD.E.U8 R11, desc[UR36][R6.64+0x3] ;  /* 0x00000324060b7980 */ /* 0x000f62000c101100 */
        /* <DEDUP_REMOVED lines=10> */
[----:B------:R-:W-:-:S04]  /*2b80*/  @!P0 IMAD.MOV R0, RZ, RZ, R2 ;  /* 0x000000ffff008224 */ /* 0x000fc800078e0202 */
[----:B------:R-:W-:Y:S02]  /*2b90*/  VIADD R2, R0, 0x1 ;  /* 0x0000000100027836 */ /* 0x000fe40000000000 */
[----:B------:R-:W-:-:S07]  /*2ba0*/  @!P1 IMAD.MOV R2, RZ, RZ, R0 ;  /* 0x000000ffff029224 */ /* 0x000fce00078e0200 */
.L_x_46:
[----:B------:R-:W-:Y:S05]  /*2bb0*/  @!P2 BRA `(.L_x_44) ;  /* 0x00000000003ca947 */ /* 0x000fea0003800000 */
[----:B------:R-:W-:Y:S02]  /*2bc0*/  IADD3 R9, P0, PT, R9, R4, RZ ;  /* 0x0000000409097210 */ /* 0x000fe40007f1e0ff */
[----:B------:R-:W-:-:S03]  /*2bd0*/  IADD3 R0, PT, PT, -R8, RZ, RZ ;  /* 0x000000ff08007210 */ /* 0x000fc60007ffe1ff */
[----:B------:R-:W-:-:S08]  /*2be0*/  IMAD.X R10, RZ, RZ, R5, P0 ;  /* 0x000000ffff0a7224 */ /* 0x000fd000000e0605 */
.L_x_47:
[----:B------:R-:W-:Y:S02]  /*2bf0*/  IMAD.MOV.U32 R6, RZ, RZ, R9 ;  /* 0x000000ffff067224 */ /* 0x000fe400078e0009 */
[----:B------:R-:W-:-:S05]  /*2c00*/  IMAD.MOV.U32 R7, RZ, RZ, R10 ;  /* 0x000000ffff077224 */ /* 0x000fca00078e000a */
[----:B------:R-:W2:Y:S01]  /*2c10*/  LD.E.U8 R6, desc[UR36][R6.64] ;  /* 0x0000002406067980 */ /* 0x000ea2000c101100 */
[----:B------:R-:W-:Y:S01]  /*2c20*/  VIADD R0, R0, 0x1 ;  /* 0x0000000100007836 */ /* 0x000fe20000000000 */
[----:B------:R-:W-:Y:S01]  /*2c30*/  IADD3 R9, P2, PT, R9, 0x1, RZ ;  /* 0x0000000109097810 */ /* 0x000fe20007f5e0ff */
[----:B------:R-:W-:-:S03]  /*2c40*/  VIADD R8, R2, 0x1 ;  /* 0x0000000102087836 */ /* 0x000fc60000000000 */
[----:B------:R-:W-:Y:S01]  /*2c50*/  ISETP.NE.AND P1, PT, R0, RZ, PT ;  /* 0x000000ff0000720c */ /* 0x000fe20003f25270 */
[----:B------:R-:W-:Y:S01]  /*2c60*/  IMAD.X R10, RZ, RZ, R10, P2 ;  /* 0x000000ffff0a7224 */ /* 0x000fe200010e060a */
[----:B--2---:R-:W-:-:S13]  /*2c70*/  ISETP.NE.AND P0, PT, R6, RZ, PT ;  /* 0x000000ff0600720c */ /* 0x004fda0003f05270 */
[----:B------:R-:W-:-:S04]  /*2c80*/  @!P0 IMAD.MOV R8, RZ, RZ, R2 ;  /* 0x000000ffff088224 */ /* 0x000fc800078e0202 */
[----:B------:R-:W-:Y:S01]  /*2c90*/  IMAD.MOV.U32 R2, RZ, RZ, R8 ;  /* 0x000000ffff027224 */ /* 0x000fe200078e0008 */
[----:B------:R-:W-:Y:S06]  /*2ca0*/  @P1 BRA `(.L_x_47) ;  /* 0xfffffffc00d01947 */ /* 0x000fec000383ffff */
.L_x_44:
[----:B------:R-:W-:Y:S05]  /*2cb0*/  BSYNC.RECONVERGENT B0 ;  /* 0x0000000000007941 */ /* 0x000fea0003800200 */
.L_x_41:
[----:B------:R-:W-:Y:S01]  /*2cc0*/  MOV R0, 0x8 ;  /* 0x0000000800007802 */ /* 0x000fe20000000f00 */
[----:B------:R0:W-:Y:S03]  /*2cd0*/  STG.E.64 desc[UR36][R18.64], R16 ;  /* 0x0000001012007986 */ /* 0x0001e6000c101b24 */
[----:B-1----:R0:W1:Y:S01]  /*2ce0*/  LDC.64 R6, c[0x4][R0] ;  /* 0x0100000000067b82 */ /* 0x0020620000000a00 */
[----:B------:R0:W-:Y:S02]  /*2cf0*/  STG.E.64 desc[UR36][R18.64+0x8], R2 ;  /* 0x0000080212007986 */ /* 0x0001e4000c101b24 */
[----:B------:R-:W-:-:S07]  /*2d00*/  LEPC R20, `(.L_x_48) ;  /* 0x000000001014794e */ /* 0x000fce0000000000 */
[----:B01----:R-:W-:Y:S05]  /*2d10*/  CALL.ABS.NOINC R6 ;  /* 0x0000000006007343 */ /* 0x003fea0003c00000 */
.L_x_48:
[----:B------:R-:W-:Y:S05]  /*2d20*/  EXIT ;  /* 0x000000000000794d */ /* 0x000fea0003800000 */
.L_x_49:
[----:B------:R-:W-:-:S00]  /*2d30*/  BRA `(.L_x_49) ;  /* 0xfffffffc00fc7947 */ /* 0x000fc0000383ffff */
[----:B------:R-:W-:-:S00]  /*2d40*/  NOP ;  /* 0x0000000000007918 */ /* 0x000fc00000000000 */
        /* <DEDUP_REMOVED lines=11> */
.L_x_50:


//--------------------- .nv.shared.reserved.0     --------------------------
	.section	.nv.shared.reserved.0,"aw",@nobits
	.weak		__nv_reservedSMEM_offset_0_alias
	.size		__nv_reservedSMEM_offset_0_alias, 0, 64
	.other		__nv_reservedSMEM_offset_0_alias,@"STO_CUDA_RESERVED_SHARED STV_DEFAULT"
__nv_reservedSMEM_offset_0_alias:
	.zero		0
	.zero		64


//--------------------- .nv.constant0._Z22calculateFitnessKerneliPiP8Specimeni --------------------------
	.section	.nv.constant0._Z22calculateFitnessKerneliPiP8Specimeni,"a",@progbits
	.sectionflags	@""
	.align	4
.nv.constant0._Z22calculateFitnessKerneliPiP8Specimeni:
	.zero		924


//--------------------- SYMBOLS --------------------------

	.type		.nv.reservedSmem.offset0,@object
	.size		.nv.reservedSmem.offset0,0x4
	.type		malloc,@function
	.type		free,@function
